//
// Generated by NVIDIA NVVM Compiler
//
// Compiler Build ID: CL-36424714
// Cuda compilation tools, release 13.0, V13.0.88
// Based on NVVM 20.0.0
//

.version 9.0
.target sm_100
.address_size 64

	// .globl	_ZN3cub18CUB_300001_SM_10006detail11EmptyKernelIvEEvv
// _ZZN6exblas5ExDOTEPxPKdS2_jE4l_sa has been demoted
// _ZZN6exblas5ExDOTEPxPKdS2_S2_jE4l_sa has been demoted
.global .align 1 .b8 _ZN34_INTERNAL_03b17db4_4_k_cu_d093885e4cuda3std3__45__cpo5beginE[1];
.global .align 1 .b8 _ZN34_INTERNAL_03b17db4_4_k_cu_d093885e4cuda3std3__45__cpo3endE[1];
.global .align 1 .b8 _ZN34_INTERNAL_03b17db4_4_k_cu_d093885e4cuda3std3__45__cpo6cbeginE[1];
.global .align 1 .b8 _ZN34_INTERNAL_03b17db4_4_k_cu_d093885e4cuda3std3__45__cpo4cendE[1];
.global .align 1 .b8 _ZN34_INTERNAL_03b17db4_4_k_cu_d093885e4cuda3std3__45__cpo6rbeginE[1];
.global .align 1 .b8 _ZN34_INTERNAL_03b17db4_4_k_cu_d093885e4cuda3std3__45__cpo4rendE[1];
.global .align 1 .b8 _ZN34_INTERNAL_03b17db4_4_k_cu_d093885e4cuda3std3__45__cpo7crbeginE[1];
.global .align 1 .b8 _ZN34_INTERNAL_03b17db4_4_k_cu_d093885e4cuda3std3__45__cpo5crendE[1];
.global .align 1 .b8 _ZN34_INTERNAL_03b17db4_4_k_cu_d093885e4cuda3std3__436_GLOBAL__N__03b17db4_4_k_cu_d093885e6ignoreE[1];
.global .align 1 .b8 _ZN34_INTERNAL_03b17db4_4_k_cu_d093885e4cuda3std3__419piecewise_constructE[1];
.global .align 1 .b8 _ZN34_INTERNAL_03b17db4_4_k_cu_d093885e4cuda3std3__48in_placeE[1];
.global .align 1 .b8 _ZN34_INTERNAL_03b17db4_4_k_cu_d093885e4cuda3std3__420unreachable_sentinelE[1];
.global .align 1 .b8 _ZN34_INTERNAL_03b17db4_4_k_cu_d093885e4cuda3std3__47nulloptE[1];
.global .align 1 .b8 _ZN34_INTERNAL_03b17db4_4_k_cu_d093885e4cuda3std3__48unexpectE[1];
.global .align 1 .b8 _ZN34_INTERNAL_03b17db4_4_k_cu_d093885e4cuda3std6ranges3__45__cpo4swapE[1];
.global .align 1 .b8 _ZN34_INTERNAL_03b17db4_4_k_cu_d093885e4cuda3std6ranges3__45__cpo9iter_moveE[1];
.global .align 1 .b8 _ZN34_INTERNAL_03b17db4_4_k_cu_d093885e4cuda3std6ranges3__45__cpo5beginE[1];
.global .align 1 .b8 _ZN34_INTERNAL_03b17db4_4_k_cu_d093885e4cuda3std6ranges3__45__cpo3endE[1];
.global .align 1 .b8 _ZN34_INTERNAL_03b17db4_4_k_cu_d093885e4cuda3std6ranges3__45__cpo6cbeginE[1];
.global .align 1 .b8 _ZN34_INTERNAL_03b17db4_4_k_cu_d093885e4cuda3std6ranges3__45__cpo4cendE[1];
.global .align 1 .b8 _ZN34_INTERNAL_03b17db4_4_k_cu_d093885e4cuda3std6ranges3__45__cpo7advanceE[1];
.global .align 1 .b8 _ZN34_INTERNAL_03b17db4_4_k_cu_d093885e4cuda3std6ranges3__45__cpo9iter_swapE[1];
.global .align 1 .b8 _ZN34_INTERNAL_03b17db4_4_k_cu_d093885e4cuda3std6ranges3__45__cpo4nextE[1];
.global .align 1 .b8 _ZN34_INTERNAL_03b17db4_4_k_cu_d093885e4cuda3std6ranges3__45__cpo4prevE[1];
.global .align 1 .b8 _ZN34_INTERNAL_03b17db4_4_k_cu_d093885e4cuda3std6ranges3__45__cpo4dataE[1];
.global .align 1 .b8 _ZN34_INTERNAL_03b17db4_4_k_cu_d093885e4cuda3std6ranges3__45__cpo5cdataE[1];
.global .align 1 .b8 _ZN34_INTERNAL_03b17db4_4_k_cu_d093885e4cuda3std6ranges3__45__cpo4sizeE[1];
.global .align 1 .b8 _ZN34_INTERNAL_03b17db4_4_k_cu_d093885e4cuda3std6ranges3__45__cpo5ssizeE[1];
.global .align 1 .b8 _ZN34_INTERNAL_03b17db4_4_k_cu_d093885e4cuda3std6ranges3__45__cpo8distanceE[1];
.global .align 1 .b8 _ZN34_INTERNAL_03b17db4_4_k_cu_d093885e6thrust24THRUST_300001_SM_1000_NS8cuda_cub3parE[1];
.global .align 1 .b8 _ZN34_INTERNAL_03b17db4_4_k_cu_d093885e6thrust24THRUST_300001_SM_1000_NS8cuda_cub10par_nosyncE[1];
.global .align 1 .b8 _ZN34_INTERNAL_03b17db4_4_k_cu_d093885e6thrust24THRUST_300001_SM_1000_NS6system6detail10sequential3seqE[1];
.global .align 1 .b8 _ZN34_INTERNAL_03b17db4_4_k_cu_d093885e6thrust24THRUST_300001_SM_1000_NS12placeholders2_1E[1];
.global .align 1 .b8 _ZN34_INTERNAL_03b17db4_4_k_cu_d093885e6thrust24THRUST_300001_SM_1000_NS12placeholders2_2E[1];
.global .align 1 .b8 _ZN34_INTERNAL_03b17db4_4_k_cu_d093885e6thrust24THRUST_300001_SM_1000_NS12placeholders2_3E[1];
.global .align 1 .b8 _ZN34_INTERNAL_03b17db4_4_k_cu_d093885e6thrust24THRUST_300001_SM_1000_NS12placeholders2_4E[1];
.global .align 1 .b8 _ZN34_INTERNAL_03b17db4_4_k_cu_d093885e6thrust24THRUST_300001_SM_1000_NS12placeholders2_5E[1];
.global .align 1 .b8 _ZN34_INTERNAL_03b17db4_4_k_cu_d093885e6thrust24THRUST_300001_SM_1000_NS12placeholders2_6E[1];
.global .align 1 .b8 _ZN34_INTERNAL_03b17db4_4_k_cu_d093885e6thrust24THRUST_300001_SM_1000_NS12placeholders2_7E[1];
.global .align 1 .b8 _ZN34_INTERNAL_03b17db4_4_k_cu_d093885e6thrust24THRUST_300001_SM_1000_NS12placeholders2_8E[1];
.global .align 1 .b8 _ZN34_INTERNAL_03b17db4_4_k_cu_d093885e6thrust24THRUST_300001_SM_1000_NS12placeholders2_9E[1];
.global .align 1 .b8 _ZN34_INTERNAL_03b17db4_4_k_cu_d093885e6thrust24THRUST_300001_SM_1000_NS12placeholders3_10E[1];
.global .align 1 .b8 _ZN34_INTERNAL_03b17db4_4_k_cu_d093885e6thrust24THRUST_300001_SM_1000_NS3seqE[1];

.visible .entry _ZN3cub18CUB_300001_SM_10006detail11EmptyKernelIvEEvv()
{


	ret;

}
	// .globl	_ZN3cub18CUB_300001_SM_10006detail8for_each13static_kernelINS2_12policy_hub_t12policy_500_tEmN6thrust24THRUST_300001_SM_1000_NS8cuda_cub20__uninitialized_fill7functorINS7_10device_ptrIxEExEEEEvT0_T1_
.visible .entry _ZN3cub18CUB_300001_SM_10006detail8for_each13static_kernelINS2_12policy_hub_t12policy_500_tEmN6thrust24THRUST_300001_SM_1000_NS8cuda_cub20__uninitialized_fill7functorINS7_10device_ptrIxEExEEEEvT0_T1_(
	.param .u64 _ZN3cub18CUB_300001_SM_10006detail8for_each13static_kernelINS2_12policy_hub_t12policy_500_tEmN6thrust24THRUST_300001_SM_1000_NS8cuda_cub20__uninitialized_fill7functorINS7_10device_ptrIxEExEEEEvT0_T1__param_0,
	.param .align 8 .b8 _ZN3cub18CUB_300001_SM_10006detail8for_each13static_kernelINS2_12policy_hub_t12policy_500_tEmN6thrust24THRUST_300001_SM_1000_NS8cuda_cub20__uninitialized_fill7functorINS7_10device_ptrIxEExEEEEvT0_T1__param_1[16]
)
.maxntid 256
{
	.reg .pred 	%p<4>;
	.reg .b32 	%r<5>;
	.reg .b64 	%rd<18>;

	ld.param.u64 	%rd6, [_ZN3cub18CUB_300001_SM_10006detail8for_each13static_kernelINS2_12policy_hub_t12policy_500_tEmN6thrust24THRUST_300001_SM_1000_NS8cuda_cub20__uninitialized_fill7functorINS7_10device_ptrIxEExEEEEvT0_T1__param_1+8];
	ld.param.u64 	%rd5, [_ZN3cub18CUB_300001_SM_10006detail8for_each13static_kernelINS2_12policy_hub_t12policy_500_tEmN6thrust24THRUST_300001_SM_1000_NS8cuda_cub20__uninitialized_fill7functorINS7_10device_ptrIxEExEEEEvT0_T1__param_1];
	ld.param.u64 	%rd7, [_ZN3cub18CUB_300001_SM_10006detail8for_each13static_kernelINS2_12policy_hub_t12policy_500_tEmN6thrust24THRUST_300001_SM_1000_NS8cuda_cub20__uninitialized_fill7functorINS7_10device_ptrIxEExEEEEvT0_T1__param_0];
	mov.u32 	%r2, %ctaid.x;
	mul.wide.u32 	%rd1, %r2, 512;
	sub.s64 	%rd2, %rd7, %rd1;
	setp.lt.u64 	%p1, %rd2, 512;
	@%p1 bra 	$L__BB1_2;
	mov.u32 	%r4, %tid.x;
	cvta.to.global.u64 	%rd13, %rd5;
	cvt.u64.u32 	%rd14, %r4;
	add.s64 	%rd15, %rd1, %rd14;
	shl.b64 	%rd16, %rd15, 3;
	add.s64 	%rd17, %rd13, %rd16;
	st.global.u64 	[%rd17], %rd6;
	st.global.u64 	[%rd17+2048], %rd6;
	bra.uni 	$L__BB1_6;
$L__BB1_2:
	cvta.to.global.u64 	%rd8, %rd5;
	mov.u32 	%r1, %tid.x;
	cvt.u64.u32 	%rd9, %r1;
	setp.le.u64 	%p2, %rd2, %rd9;
	add.s64 	%rd10, %rd1, %rd9;
	shl.b64 	%rd11, %rd10, 3;
	add.s64 	%rd4, %rd8, %rd11;
	@%p2 bra 	$L__BB1_4;
	st.global.u64 	[%rd4], %rd6;
$L__BB1_4:
	add.s32 	%r3, %r1, 256;
	cvt.u64.u32 	%rd12, %r3;
	setp.le.u64 	%p3, %rd2, %rd12;
	@%p3 bra 	$L__BB1_6;
	st.global.u64 	[%rd4+2048], %rd6;
$L__BB1_6:
	ret;

}
	// .globl	_ZN6exblas5ExDOTEPxPKdS2_j
.visible .entry _ZN6exblas5ExDOTEPxPKdS2_j(
	.param .u64 .ptr .align 1 _ZN6exblas5ExDOTEPxPKdS2_j_param_0,
	.param .u64 .ptr .align 1 _ZN6exblas5ExDOTEPxPKdS2_j_param_1,
	.param .u64 .ptr .align 1 _ZN6exblas5ExDOTEPxPKdS2_j_param_2,
	.param .u32 _ZN6exblas5ExDOTEPxPKdS2_j_param_3
)
{
	.reg .pred 	%p<202>;
	.reg .b16 	%rs<36>;
	.reg .b32 	%r<265>;
	.reg .b64 	%rd<578>;
	.reg .b64 	%fd<136>;
	// demoted variable
	.shared .align 8 .b8 _ZZN6exblas5ExDOTEPxPKdS2_jE4l_sa[4992];
	ld.param.u64 	%rd109, [_ZN6exblas5ExDOTEPxPKdS2_j_param_0];
	ld.param.u32 	%r79, [_ZN6exblas5ExDOTEPxPKdS2_j_param_3];
	cvta.to.global.u64 	%rd1, %rd109;
	mov.u32 	%r1, %tid.x;
	shl.b32 	%r80, %r1, 3;
	and.b32  	%r81, %r80, 120;
	mov.u32 	%r82, _ZZN6exblas5ExDOTEPxPKdS2_jE4l_sa;
	add.s32 	%r2, %r82, %r81;
	mov.b64 	%rd110, 0;
	st.shared.u64 	[%r2], %rd110;
	st.shared.u64 	[%r2+128], %rd110;
	st.shared.u64 	[%r2+256], %rd110;
	st.shared.u64 	[%r2+384], %rd110;
	st.shared.u64 	[%r2+512], %rd110;
	st.shared.u64 	[%r2+640], %rd110;
	st.shared.u64 	[%r2+768], %rd110;
	st.shared.u64 	[%r2+896], %rd110;
	st.shared.u64 	[%r2+1024], %rd110;
	st.shared.u64 	[%r2+1152], %rd110;
	st.shared.u64 	[%r2+1280], %rd110;
	st.shared.u64 	[%r2+1408], %rd110;
	st.shared.u64 	[%r2+1536], %rd110;
	st.shared.u64 	[%r2+1664], %rd110;
	st.shared.u64 	[%r2+1792], %rd110;
	st.shared.u64 	[%r2+1920], %rd110;
	st.shared.u64 	[%r2+2048], %rd110;
	st.shared.u64 	[%r2+2176], %rd110;
	st.shared.u64 	[%r2+2304], %rd110;
	st.shared.u64 	[%r2+2432], %rd110;
	st.shared.u64 	[%r2+2560], %rd110;
	st.shared.u64 	[%r2+2688], %rd110;
	st.shared.u64 	[%r2+2816], %rd110;
	st.shared.u64 	[%r2+2944], %rd110;
	st.shared.u64 	[%r2+3072], %rd110;
	st.shared.u64 	[%r2+3200], %rd110;
	st.shared.u64 	[%r2+3328], %rd110;
	st.shared.u64 	[%r2+3456], %rd110;
	st.shared.u64 	[%r2+3584], %rd110;
	st.shared.u64 	[%r2+3712], %rd110;
	st.shared.u64 	[%r2+3840], %rd110;
	st.shared.u64 	[%r2+3968], %rd110;
	st.shared.u64 	[%r2+4096], %rd110;
	st.shared.u64 	[%r2+4224], %rd110;
	st.shared.u64 	[%r2+4352], %rd110;
	st.shared.u64 	[%r2+4480], %rd110;
	st.shared.u64 	[%r2+4608], %rd110;
	st.shared.u64 	[%r2+4736], %rd110;
	st.shared.u64 	[%r2+4864], %rd110;
	bar.sync 	0;
	mov.u32 	%r3, %ctaid.x;
	mov.u32 	%r4, %ntid.x;
	mad.lo.s32 	%r243, %r3, %r4, %r1;
	setp.ge.u32 	%p1, %r243, %r79;
	mov.f64 	%fd120, 0d0000000000000000;
	mov.f64 	%fd128, %fd120;
	mov.f64 	%fd129, %fd120;
	@%p1 bra 	$L__BB2_67;
	mov.u32 	%r83, %nctaid.x;
	mul.lo.s32 	%r6, %r83, %r4;
	mov.f64 	%fd120, 0d0000000000000000;
$L__BB2_2:
	ld.param.u64 	%rd542, [_ZN6exblas5ExDOTEPxPKdS2_j_param_2];
	ld.param.u64 	%rd541, [_ZN6exblas5ExDOTEPxPKdS2_j_param_1];
	cvta.to.global.u64 	%rd111, %rd541;
	mul.wide.u32 	%rd112, %r243, 8;
	add.s64 	%rd113, %rd111, %rd112;
	ld.global.f64 	%fd44, [%rd113];
	cvta.to.global.u64 	%rd114, %rd542;
	add.s64 	%rd115, %rd114, %rd112;
	ld.global.f64 	%fd45, [%rd115];
	mul.f64 	%fd46, %fd44, %fd45;
	add.f64 	%fd4, %fd46, %fd129;
	sub.f64 	%fd47, %fd4, %fd129;
	sub.f64 	%fd48, %fd4, %fd47;
	sub.f64 	%fd49, %fd129, %fd48;
	sub.f64 	%fd50, %fd46, %fd47;
	add.f64 	%fd51, %fd50, %fd49;
	add.f64 	%fd5, %fd51, %fd128;
	sub.f64 	%fd52, %fd5, %fd128;
	sub.f64 	%fd53, %fd5, %fd52;
	sub.f64 	%fd54, %fd128, %fd53;
	sub.f64 	%fd55, %fd51, %fd52;
	add.f64 	%fd56, %fd55, %fd54;
	add.f64 	%fd6, %fd56, %fd120;
	sub.f64 	%fd57, %fd6, %fd120;
	sub.f64 	%fd58, %fd6, %fd57;
	sub.f64 	%fd59, %fd120, %fd58;
	sub.f64 	%fd60, %fd56, %fd57;
	add.f64 	%fd7, %fd60, %fd59;
	setp.eq.f64 	%p2, %fd7, 0d0000000000000000;
	mov.f64 	%fd120, %fd6;
	mov.f64 	%fd128, %fd5;
	mov.f64 	%fd129, %fd4;
	@%p2 bra 	$L__BB2_66;
	{
	.reg .b32 %temp; 
	mov.b64 	{%temp, %r85}, %fd7;
	}
	and.b32  	%r86, %r85, 2146435072;
	setp.eq.s32 	%p3, %r86, 0;
	mul.f64 	%fd61, %fd7, 0d4350000000000000;
	{
	.reg .b32 %temp; 
	mov.b64 	{%temp, %r87}, %fd61;
	}
	and.b32  	%r88, %r87, 2146435072;
	add.s32 	%r89, %r88, -56623104;
	selp.f64 	%fd62, %fd61, %fd7, %p3;
	selp.b32 	%r90, %r89, %r86, %p3;
	setp.eq.f64 	%p4, %fd62, 0d0000000000000000;
	setp.eq.s32 	%p5, %r90, 2146435072;
	or.pred  	%p6, %p4, %p5;
	mov.b32 	%r244, 0;
	@%p6 bra 	$L__BB2_5;
	add.s32 	%r91, %r90, -1071644672;
	shr.s32 	%r92, %r91, 20;
	cvt.u16.u32 	%rs1, %r92;
	mul.hi.s16 	%rs2, %rs1, 18725;
	shr.u16 	%rs3, %rs2, 15;
	shr.s16 	%rs4, %rs2, 4;
	add.s16 	%rs5, %rs4, %rs3;
	cvt.s32.s16 	%r244, %rs5;
$L__BB2_5:
	mul.lo.s32 	%r93, %r244, -56;
	add.s32 	%r94, %r93, 4092;
	shr.u32 	%r95, %r94, 2;
	mad.lo.s32 	%r96, %r95, 4093, %r94;
	abs.s32 	%r97, %r93;
	setp.lt.u32 	%p7, %r97, 217;
	add.s32 	%r98, %r93, 1023;
	selp.b32 	%r99, %r98, %r96, %p7;
	shl.b32 	%r100, %r94, 18;
	selp.b32 	%r101, 1072693248, %r100, %p7;
	mov.b32 	%r102, 0;
	mov.b64 	%fd63, {%r102, %r101};
	shl.b32 	%r103, %r99, 20;
	mov.b64 	%fd64, {%r102, %r103};
	mul.rn.f64 	%fd65, %fd7, %fd64;
	mul.rn.f64 	%fd66, %fd65, %fd63;
	mul.rn.f64 	%fd67, %fd66, %fd63;
	mul.rn.f64 	%fd123, %fd67, %fd63;
	setp.eq.f64 	%p8, %fd123, 0d0000000000000000;
	@%p8 bra 	$L__BB2_18;
	add.s32 	%r245, %r244, 20;
$L__BB2_7:
	cvt.rni.f64.f64 	%fd10, %fd123;
	cvt.rzi.s64.f64 	%rd545, %fd10;
	shl.b32 	%r104, %r245, 7;
	add.s32 	%r13, %r2, %r104;
	ld.shared.u64 	%rd543, [%r13];
$L__BB2_8:
	add.s64 	%rd116, %rd543, %rd545;
	atom.relaxed.shared.cas.b64 	%rd544, [%r13], %rd543, %rd116;
	setp.ne.s64 	%p9, %rd544, %rd543;
	mov.u64 	%rd543, %rd544;
	@%p9 bra 	$L__BB2_8;
	add.s64 	%rd117, %rd544, %rd545;
	min.s64 	%rd118, %rd545, %rd544;
	setp.gt.s64 	%p10, %rd118, 0;
	setp.lt.s64 	%p11, %rd117, 0;
	and.pred  	%p12, %p10, %p11;
	and.b64  	%rd119, %rd545, %rd544;
	setp.lt.s64 	%p13, %rd119, 0;
	setp.gt.s64 	%p14, %rd117, 0;
	and.pred  	%p15, %p13, %p14;
	or.pred  	%p16, %p15, %p12;
	not.pred 	%p17, %p16;
	@%p17 bra 	$L__BB2_17;
	mov.u32 	%r246, %r245;
$L__BB2_11:
	add.s64 	%rd8, %rd544, %rd545;
	shl.b32 	%r105, %r246, 7;
	add.s32 	%r15, %r2, %r105;
	and.b64  	%rd9, %rd8, -72057594037927936;
	ld.shared.u64 	%rd546, [%r15];
$L__BB2_12:
	sub.s64 	%rd120, %rd546, %rd9;
	atom.relaxed.shared.cas.b64 	%rd12, [%r15], %rd546, %rd120;
	setp.ne.s64 	%p18, %rd12, %rd546;
	mov.u64 	%rd546, %rd12;
	@%p18 bra 	$L__BB2_12;
	setp.gt.s64 	%p19, %rd544, 0;
	selp.b64 	%rd121, 256, -256, %p19;
	shr.s64 	%rd122, %rd8, 56;
	add.s64 	%rd545, %rd122, %rd121;
	add.s32 	%r246, %r246, 1;
	setp.gt.u32 	%p20, %r246, 38;
	@%p20 bra 	$L__BB2_17;
	ld.shared.u64 	%rd547, [%r15+128];
$L__BB2_15:
	add.s64 	%rd123, %rd547, %rd545;
	atom.relaxed.shared.cas.b64 	%rd544, [%r15+128], %rd547, %rd123;
	setp.ne.s64 	%p21, %rd544, %rd547;
	mov.u64 	%rd547, %rd544;
	@%p21 bra 	$L__BB2_15;
	add.s64 	%rd125, %rd544, %rd545;
	min.s64 	%rd126, %rd545, %rd544;
	setp.gt.s64 	%p22, %rd126, 0;
	setp.lt.s64 	%p23, %rd125, 0;
	and.pred  	%p24, %p22, %p23;
	and.b64  	%rd127, %rd545, %rd544;
	setp.lt.s64 	%p25, %rd127, 0;
	setp.gt.s64 	%p26, %rd125, 0;
	and.pred  	%p27, %p25, %p26;
	or.pred  	%p28, %p27, %p24;
	@%p28 bra 	$L__BB2_11;
$L__BB2_17:
	sub.f64 	%fd68, %fd123, %fd10;
	mul.f64 	%fd123, %fd68, 0d4370000000000000;
	add.s32 	%r245, %r245, -1;
	setp.neu.f64 	%p29, %fd123, 0d0000000000000000;
	@%p29 bra 	$L__BB2_7;
$L__BB2_18:
	setp.eq.f64 	%p30, %fd4, 0d0000000000000000;
	@%p30 bra 	$L__BB2_34;
	{
	.reg .b32 %temp; 
	mov.b64 	{%temp, %r107}, %fd4;
	}
	and.b32  	%r108, %r107, 2146435072;
	setp.eq.s32 	%p31, %r108, 0;
	mul.f64 	%fd69, %fd4, 0d4350000000000000;
	{
	.reg .b32 %temp; 
	mov.b64 	{%temp, %r109}, %fd69;
	}
	and.b32  	%r110, %r109, 2146435072;
	add.s32 	%r111, %r110, -56623104;
	selp.f64 	%fd70, %fd69, %fd4, %p31;
	selp.b32 	%r112, %r111, %r108, %p31;
	setp.eq.f64 	%p32, %fd70, 0d0000000000000000;
	setp.eq.s32 	%p33, %r112, 2146435072;
	or.pred  	%p34, %p32, %p33;
	mov.b32 	%r247, 0;
	@%p34 bra 	$L__BB2_21;
	add.s32 	%r113, %r112, -1071644672;
	shr.s32 	%r114, %r113, 20;
	cvt.u16.u32 	%rs6, %r114;
	mul.hi.s16 	%rs7, %rs6, 18725;
	shr.u16 	%rs8, %rs7, 15;
	shr.s16 	%rs9, %rs7, 4;
	add.s16 	%rs10, %rs9, %rs8;
	cvt.s32.s16 	%r247, %rs10;
$L__BB2_21:
	mul.lo.s32 	%r115, %r247, -56;
	add.s32 	%r116, %r115, 4092;
	shr.u32 	%r117, %r116, 2;
	mad.lo.s32 	%r118, %r117, 4093, %r116;
	abs.s32 	%r119, %r115;
	setp.lt.u32 	%p35, %r119, 217;
	add.s32 	%r120, %r115, 1023;
	selp.b32 	%r121, %r120, %r118, %p35;
	shl.b32 	%r122, %r116, 18;
	selp.b32 	%r123, 1072693248, %r122, %p35;
	mov.b32 	%r124, 0;
	mov.b64 	%fd71, {%r124, %r123};
	shl.b32 	%r125, %r121, 20;
	mov.b64 	%fd72, {%r124, %r125};
	mul.rn.f64 	%fd73, %fd4, %fd72;
	mul.rn.f64 	%fd74, %fd73, %fd71;
	mul.rn.f64 	%fd75, %fd74, %fd71;
	mul.rn.f64 	%fd124, %fd75, %fd71;
	setp.eq.f64 	%p36, %fd124, 0d0000000000000000;
	@%p36 bra 	$L__BB2_34;
	add.s32 	%r248, %r247, 20;
$L__BB2_23:
	cvt.rni.f64.f64 	%fd14, %fd124;
	cvt.rzi.s64.f64 	%rd550, %fd14;
	shl.b32 	%r126, %r248, 7;
	add.s32 	%r23, %r2, %r126;
	ld.shared.u64 	%rd548, [%r23];
$L__BB2_24:
	add.s64 	%rd128, %rd548, %rd550;
	atom.relaxed.shared.cas.b64 	%rd549, [%r23], %rd548, %rd128;
	setp.ne.s64 	%p37, %rd549, %rd548;
	mov.u64 	%rd548, %rd549;
	@%p37 bra 	$L__BB2_24;
	add.s64 	%rd129, %rd549, %rd550;
	min.s64 	%rd130, %rd550, %rd549;
	setp.gt.s64 	%p38, %rd130, 0;
	setp.lt.s64 	%p39, %rd129, 0;
	and.pred  	%p40, %p38, %p39;
	and.b64  	%rd131, %rd550, %rd549;
	setp.lt.s64 	%p41, %rd131, 0;
	setp.gt.s64 	%p42, %rd129, 0;
	and.pred  	%p43, %p41, %p42;
	or.pred  	%p44, %p43, %p40;
	not.pred 	%p45, %p44;
	@%p45 bra 	$L__BB2_33;
	mov.u32 	%r249, %r248;
$L__BB2_27:
	add.s64 	%rd23, %rd549, %rd550;
	shl.b32 	%r127, %r249, 7;
	add.s32 	%r25, %r2, %r127;
	and.b64  	%rd24, %rd23, -72057594037927936;
	ld.shared.u64 	%rd551, [%r25];
$L__BB2_28:
	sub.s64 	%rd132, %rd551, %rd24;
	atom.relaxed.shared.cas.b64 	%rd27, [%r25], %rd551, %rd132;
	setp.ne.s64 	%p46, %rd27, %rd551;
	mov.u64 	%rd551, %rd27;
	@%p46 bra 	$L__BB2_28;
	setp.gt.s64 	%p47, %rd549, 0;
	selp.b64 	%rd133, 256, -256, %p47;
	shr.s64 	%rd134, %rd23, 56;
	add.s64 	%rd550, %rd134, %rd133;
	add.s32 	%r249, %r249, 1;
	setp.gt.u32 	%p48, %r249, 38;
	@%p48 bra 	$L__BB2_33;
	ld.shared.u64 	%rd552, [%r25+128];
$L__BB2_31:
	add.s64 	%rd135, %rd552, %rd550;
	atom.relaxed.shared.cas.b64 	%rd549, [%r25+128], %rd552, %rd135;
	setp.ne.s64 	%p49, %rd549, %rd552;
	mov.u64 	%rd552, %rd549;
	@%p49 bra 	$L__BB2_31;
	add.s64 	%rd137, %rd549, %rd550;
	min.s64 	%rd138, %rd550, %rd549;
	setp.gt.s64 	%p50, %rd138, 0;
	setp.lt.s64 	%p51, %rd137, 0;
	and.pred  	%p52, %p50, %p51;
	and.b64  	%rd139, %rd550, %rd549;
	setp.lt.s64 	%p53, %rd139, 0;
	setp.gt.s64 	%p54, %rd137, 0;
	and.pred  	%p55, %p53, %p54;
	or.pred  	%p56, %p55, %p52;
	@%p56 bra 	$L__BB2_27;
$L__BB2_33:
	sub.f64 	%fd76, %fd124, %fd14;
	mul.f64 	%fd124, %fd76, 0d4370000000000000;
	add.s32 	%r248, %r248, -1;
	setp.neu.f64 	%p57, %fd124, 0d0000000000000000;
	@%p57 bra 	$L__BB2_23;
$L__BB2_34:
	setp.eq.f64 	%p58, %fd5, 0d0000000000000000;
	@%p58 bra 	$L__BB2_50;
	{
	.reg .b32 %temp; 
	mov.b64 	{%temp, %r129}, %fd5;
	}
	and.b32  	%r130, %r129, 2146435072;
	setp.eq.s32 	%p59, %r130, 0;
	mul.f64 	%fd77, %fd5, 0d4350000000000000;
	{
	.reg .b32 %temp; 
	mov.b64 	{%temp, %r131}, %fd77;
	}
	and.b32  	%r132, %r131, 2146435072;
	add.s32 	%r133, %r132, -56623104;
	selp.f64 	%fd78, %fd77, %fd5, %p59;
	selp.b32 	%r134, %r133, %r130, %p59;
	setp.eq.f64 	%p60, %fd78, 0d0000000000000000;
	setp.eq.s32 	%p61, %r134, 2146435072;
	or.pred  	%p62, %p60, %p61;
	mov.b32 	%r250, 0;
	@%p62 bra 	$L__BB2_37;
	add.s32 	%r135, %r134, -1071644672;
	shr.s32 	%r136, %r135, 20;
	cvt.u16.u32 	%rs11, %r136;
	mul.hi.s16 	%rs12, %rs11, 18725;
	shr.u16 	%rs13, %rs12, 15;
	shr.s16 	%rs14, %rs12, 4;
	add.s16 	%rs15, %rs14, %rs13;
	cvt.s32.s16 	%r250, %rs15;
$L__BB2_37:
	mul.lo.s32 	%r137, %r250, -56;
	add.s32 	%r138, %r137, 4092;
	shr.u32 	%r139, %r138, 2;
	mad.lo.s32 	%r140, %r139, 4093, %r138;
	abs.s32 	%r141, %r137;
	setp.lt.u32 	%p63, %r141, 217;
	add.s32 	%r142, %r137, 1023;
	selp.b32 	%r143, %r142, %r140, %p63;
	shl.b32 	%r144, %r138, 18;
	selp.b32 	%r145, 1072693248, %r144, %p63;
	mov.b32 	%r146, 0;
	mov.b64 	%fd79, {%r146, %r145};
	shl.b32 	%r147, %r143, 20;
	mov.b64 	%fd80, {%r146, %r147};
	mul.rn.f64 	%fd81, %fd5, %fd80;
	mul.rn.f64 	%fd82, %fd81, %fd79;
	mul.rn.f64 	%fd83, %fd82, %fd79;
	mul.rn.f64 	%fd125, %fd83, %fd79;
	setp.eq.f64 	%p64, %fd125, 0d0000000000000000;
	@%p64 bra 	$L__BB2_50;
	add.s32 	%r251, %r250, 20;
$L__BB2_39:
	cvt.rni.f64.f64 	%fd18, %fd125;
	cvt.rzi.s64.f64 	%rd555, %fd18;
	shl.b32 	%r148, %r251, 7;
	add.s32 	%r33, %r2, %r148;
	ld.shared.u64 	%rd553, [%r33];
$L__BB2_40:
	add.s64 	%rd140, %rd553, %rd555;
	atom.relaxed.shared.cas.b64 	%rd554, [%r33], %rd553, %rd140;
	setp.ne.s64 	%p65, %rd554, %rd553;
	mov.u64 	%rd553, %rd554;
	@%p65 bra 	$L__BB2_40;
	add.s64 	%rd141, %rd554, %rd555;
	min.s64 	%rd142, %rd555, %rd554;
	setp.gt.s64 	%p66, %rd142, 0;
	setp.lt.s64 	%p67, %rd141, 0;
	and.pred  	%p68, %p66, %p67;
	and.b64  	%rd143, %rd555, %rd554;
	setp.lt.s64 	%p69, %rd143, 0;
	setp.gt.s64 	%p70, %rd141, 0;
	and.pred  	%p71, %p69, %p70;
	or.pred  	%p72, %p71, %p68;
	not.pred 	%p73, %p72;
	@%p73 bra 	$L__BB2_49;
	mov.u32 	%r252, %r251;
$L__BB2_43:
	add.s64 	%rd38, %rd554, %rd555;
	shl.b32 	%r149, %r252, 7;
	add.s32 	%r35, %r2, %r149;
	and.b64  	%rd39, %rd38, -72057594037927936;
	ld.shared.u64 	%rd556, [%r35];
$L__BB2_44:
	sub.s64 	%rd144, %rd556, %rd39;
	atom.relaxed.shared.cas.b64 	%rd42, [%r35], %rd556, %rd144;
	setp.ne.s64 	%p74, %rd42, %rd556;
	mov.u64 	%rd556, %rd42;
	@%p74 bra 	$L__BB2_44;
	setp.gt.s64 	%p75, %rd554, 0;
	selp.b64 	%rd145, 256, -256, %p75;
	shr.s64 	%rd146, %rd38, 56;
	add.s64 	%rd555, %rd146, %rd145;
	add.s32 	%r252, %r252, 1;
	setp.gt.u32 	%p76, %r252, 38;
	@%p76 bra 	$L__BB2_49;
	ld.shared.u64 	%rd557, [%r35+128];
$L__BB2_47:
	add.s64 	%rd147, %rd557, %rd555;
	atom.relaxed.shared.cas.b64 	%rd554, [%r35+128], %rd557, %rd147;
	setp.ne.s64 	%p77, %rd554, %rd557;
	mov.u64 	%rd557, %rd554;
	@%p77 bra 	$L__BB2_47;
	add.s64 	%rd149, %rd554, %rd555;
	min.s64 	%rd150, %rd555, %rd554;
	setp.gt.s64 	%p78, %rd150, 0;
	setp.lt.s64 	%p79, %rd149, 0;
	and.pred  	%p80, %p78, %p79;
	and.b64  	%rd151, %rd555, %rd554;
	setp.lt.s64 	%p81, %rd151, 0;
	setp.gt.s64 	%p82, %rd149, 0;
	and.pred  	%p83, %p81, %p82;
	or.pred  	%p84, %p83, %p80;
	@%p84 bra 	$L__BB2_43;
$L__BB2_49:
	sub.f64 	%fd84, %fd125, %fd18;
	mul.f64 	%fd125, %fd84, 0d4370000000000000;
	add.s32 	%r251, %r251, -1;
	setp.neu.f64 	%p85, %fd125, 0d0000000000000000;
	@%p85 bra 	$L__BB2_39;
$L__BB2_50:
	setp.eq.f64 	%p86, %fd6, 0d0000000000000000;
	mov.f64 	%fd120, 0d0000000000000000;
	mov.f64 	%fd128, %fd120;
	mov.f64 	%fd129, %fd120;
	@%p86 bra 	$L__BB2_66;
	{
	.reg .b32 %temp; 
	mov.b64 	{%temp, %r151}, %fd6;
	}
	and.b32  	%r152, %r151, 2146435072;
	setp.eq.s32 	%p87, %r152, 0;
	mul.f64 	%fd86, %fd6, 0d4350000000000000;
	{
	.reg .b32 %temp; 
	mov.b64 	{%temp, %r153}, %fd86;
	}
	and.b32  	%r154, %r153, 2146435072;
	add.s32 	%r155, %r154, -56623104;
	selp.f64 	%fd87, %fd86, %fd6, %p87;
	selp.b32 	%r156, %r155, %r152, %p87;
	setp.eq.f64 	%p88, %fd87, 0d0000000000000000;
	setp.eq.s32 	%p89, %r156, 2146435072;
	or.pred  	%p90, %p88, %p89;
	mov.b32 	%r253, 0;
	@%p90 bra 	$L__BB2_53;
	add.s32 	%r157, %r156, -1071644672;
	shr.s32 	%r158, %r157, 20;
	cvt.u16.u32 	%rs16, %r158;
	mul.hi.s16 	%rs17, %rs16, 18725;
	shr.u16 	%rs18, %rs17, 15;
	shr.s16 	%rs19, %rs17, 4;
	add.s16 	%rs20, %rs19, %rs18;
	cvt.s32.s16 	%r253, %rs20;
$L__BB2_53:
	mul.lo.s32 	%r159, %r253, -56;
	add.s32 	%r160, %r159, 4092;
	shr.u32 	%r161, %r160, 2;
	mad.lo.s32 	%r162, %r161, 4093, %r160;
	abs.s32 	%r163, %r159;
	setp.lt.u32 	%p91, %r163, 217;
	add.s32 	%r164, %r159, 1023;
	selp.b32 	%r165, %r164, %r162, %p91;
	shl.b32 	%r166, %r160, 18;
	selp.b32 	%r167, 1072693248, %r166, %p91;
	mov.b32 	%r168, 0;
	mov.b64 	%fd89, {%r168, %r167};
	shl.b32 	%r169, %r165, 20;
	mov.b64 	%fd90, {%r168, %r169};
	mul.rn.f64 	%fd91, %fd6, %fd90;
	mul.rn.f64 	%fd92, %fd91, %fd89;
	mul.rn.f64 	%fd93, %fd92, %fd89;
	mul.rn.f64 	%fd126, %fd93, %fd89;
	setp.eq.f64 	%p92, %fd126, 0d0000000000000000;
	mov.f64 	%fd128, %fd120;
	mov.f64 	%fd129, %fd120;
	@%p92 bra 	$L__BB2_66;
	add.s32 	%r254, %r253, 20;
$L__BB2_55:
	cvt.rni.f64.f64 	%fd22, %fd126;
	cvt.rzi.s64.f64 	%rd560, %fd22;
	shl.b32 	%r170, %r254, 7;
	add.s32 	%r43, %r2, %r170;
	ld.shared.u64 	%rd558, [%r43];
$L__BB2_56:
	add.s64 	%rd152, %rd558, %rd560;
	atom.relaxed.shared.cas.b64 	%rd559, [%r43], %rd558, %rd152;
	setp.ne.s64 	%p93, %rd559, %rd558;
	mov.u64 	%rd558, %rd559;
	@%p93 bra 	$L__BB2_56;
	add.s64 	%rd153, %rd559, %rd560;
	min.s64 	%rd154, %rd560, %rd559;
	setp.gt.s64 	%p94, %rd154, 0;
	setp.lt.s64 	%p95, %rd153, 0;
	and.pred  	%p96, %p94, %p95;
	and.b64  	%rd155, %rd560, %rd559;
	setp.lt.s64 	%p97, %rd155, 0;
	setp.gt.s64 	%p98, %rd153, 0;
	and.pred  	%p99, %p97, %p98;
	or.pred  	%p100, %p99, %p96;
	not.pred 	%p101, %p100;
	@%p101 bra 	$L__BB2_65;
	mov.u32 	%r255, %r254;
$L__BB2_59:
	add.s64 	%rd53, %rd559, %rd560;
	shl.b32 	%r171, %r255, 7;
	add.s32 	%r45, %r2, %r171;
	and.b64  	%rd54, %rd53, -72057594037927936;
	ld.shared.u64 	%rd561, [%r45];
$L__BB2_60:
	sub.s64 	%rd156, %rd561, %rd54;
	atom.relaxed.shared.cas.b64 	%rd57, [%r45], %rd561, %rd156;
	setp.ne.s64 	%p102, %rd57, %rd561;
	mov.u64 	%rd561, %rd57;
	@%p102 bra 	$L__BB2_60;
	setp.gt.s64 	%p103, %rd559, 0;
	selp.b64 	%rd157, 256, -256, %p103;
	shr.s64 	%rd158, %rd53, 56;
	add.s64 	%rd560, %rd158, %rd157;
	add.s32 	%r255, %r255, 1;
	setp.gt.u32 	%p104, %r255, 38;
	@%p104 bra 	$L__BB2_65;
	ld.shared.u64 	%rd562, [%r45+128];
$L__BB2_63:
	add.s64 	%rd159, %rd562, %rd560;
	atom.relaxed.shared.cas.b64 	%rd559, [%r45+128], %rd562, %rd159;
	setp.ne.s64 	%p105, %rd559, %rd562;
	mov.u64 	%rd562, %rd559;
	@%p105 bra 	$L__BB2_63;
	add.s64 	%rd161, %rd559, %rd560;
	min.s64 	%rd162, %rd560, %rd559;
	setp.gt.s64 	%p106, %rd162, 0;
	setp.lt.s64 	%p107, %rd161, 0;
	and.pred  	%p108, %p106, %p107;
	and.b64  	%rd163, %rd560, %rd559;
	setp.lt.s64 	%p109, %rd163, 0;
	setp.gt.s64 	%p110, %rd161, 0;
	and.pred  	%p111, %p109, %p110;
	or.pred  	%p112, %p111, %p108;
	@%p112 bra 	$L__BB2_59;
$L__BB2_65:
	sub.f64 	%fd95, %fd126, %fd22;
	mul.f64 	%fd126, %fd95, 0d4370000000000000;
	add.s32 	%r254, %r254, -1;
	setp.neu.f64 	%p113, %fd126, 0d0000000000000000;
	mov.f64 	%fd128, %fd120;
	mov.f64 	%fd129, %fd120;
	@%p113 bra 	$L__BB2_55;
$L__BB2_66:
	add.s32 	%r243, %r243, %r6;
	setp.lt.u32 	%p114, %r243, %r79;
	@%p114 bra 	$L__BB2_2;
$L__BB2_67:
	setp.eq.f64 	%p115, %fd129, 0d0000000000000000;
	@%p115 bra 	$L__BB2_83;
	{
	.reg .b32 %temp; 
	mov.b64 	{%temp, %r173}, %fd129;
	}
	and.b32  	%r174, %r173, 2146435072;
	setp.eq.s32 	%p116, %r174, 0;
	mul.f64 	%fd96, %fd129, 0d4350000000000000;
	{
	.reg .b32 %temp; 
	mov.b64 	{%temp, %r175}, %fd96;
	}
	and.b32  	%r176, %r175, 2146435072;
	add.s32 	%r177, %r176, -56623104;
	selp.f64 	%fd97, %fd96, %fd129, %p116;
	selp.b32 	%r178, %r177, %r174, %p116;
	setp.eq.f64 	%p117, %fd97, 0d0000000000000000;
	setp.eq.s32 	%p118, %r178, 2146435072;
	or.pred  	%p119, %p117, %p118;
	mov.b32 	%r256, 0;
	@%p119 bra 	$L__BB2_70;
	add.s32 	%r179, %r178, -1071644672;
	shr.s32 	%r180, %r179, 20;
	cvt.u16.u32 	%rs21, %r180;
	mul.hi.s16 	%rs22, %rs21, 18725;
	shr.u16 	%rs23, %rs22, 15;
	shr.s16 	%rs24, %rs22, 4;
	add.s16 	%rs25, %rs24, %rs23;
	cvt.s32.s16 	%r256, %rs25;
$L__BB2_70:
	mul.lo.s32 	%r181, %r256, -56;
	add.s32 	%r182, %r181, 4092;
	shr.u32 	%r183, %r182, 2;
	mad.lo.s32 	%r184, %r183, 4093, %r182;
	abs.s32 	%r185, %r181;
	setp.lt.u32 	%p120, %r185, 217;
	add.s32 	%r186, %r181, 1023;
	selp.b32 	%r187, %r186, %r184, %p120;
	shl.b32 	%r188, %r182, 18;
	selp.b32 	%r189, 1072693248, %r188, %p120;
	mov.b32 	%r190, 0;
	mov.b64 	%fd98, {%r190, %r189};
	shl.b32 	%r191, %r187, 20;
	mov.b64 	%fd99, {%r190, %r191};
	mul.rn.f64 	%fd100, %fd129, %fd99;
	mul.rn.f64 	%fd101, %fd100, %fd98;
	mul.rn.f64 	%fd102, %fd101, %fd98;
	mul.rn.f64 	%fd133, %fd102, %fd98;
	setp.eq.f64 	%p121, %fd133, 0d0000000000000000;
	@%p121 bra 	$L__BB2_83;
	add.s32 	%r257, %r256, 20;
$L__BB2_72:
	cvt.rni.f64.f64 	%fd32, %fd133;
	cvt.rzi.s64.f64 	%rd565, %fd32;
	shl.b32 	%r192, %r257, 7;
	add.s32 	%r54, %r2, %r192;
	ld.shared.u64 	%rd563, [%r54];
$L__BB2_73:
	add.s64 	%rd164, %rd563, %rd565;
	atom.relaxed.shared.cas.b64 	%rd564, [%r54], %rd563, %rd164;
	setp.ne.s64 	%p122, %rd564, %rd563;
	mov.u64 	%rd563, %rd564;
	@%p122 bra 	$L__BB2_73;
	add.s64 	%rd165, %rd564, %rd565;
	min.s64 	%rd166, %rd565, %rd564;
	setp.gt.s64 	%p123, %rd166, 0;
	setp.lt.s64 	%p124, %rd165, 0;
	and.pred  	%p125, %p123, %p124;
	and.b64  	%rd167, %rd565, %rd564;
	setp.lt.s64 	%p126, %rd167, 0;
	setp.gt.s64 	%p127, %rd165, 0;
	and.pred  	%p128, %p126, %p127;
	or.pred  	%p129, %p128, %p125;
	not.pred 	%p130, %p129;
	@%p130 bra 	$L__BB2_82;
	mov.u32 	%r258, %r257;
$L__BB2_76:
	add.s64 	%rd68, %rd564, %rd565;
	shl.b32 	%r193, %r258, 7;
	add.s32 	%r56, %r2, %r193;
	and.b64  	%rd69, %rd68, -72057594037927936;
	ld.shared.u64 	%rd566, [%r56];
$L__BB2_77:
	sub.s64 	%rd168, %rd566, %rd69;
	atom.relaxed.shared.cas.b64 	%rd72, [%r56], %rd566, %rd168;
	setp.ne.s64 	%p131, %rd72, %rd566;
	mov.u64 	%rd566, %rd72;
	@%p131 bra 	$L__BB2_77;
	setp.gt.s64 	%p132, %rd564, 0;
	selp.b64 	%rd169, 256, -256, %p132;
	shr.s64 	%rd170, %rd68, 56;
	add.s64 	%rd565, %rd170, %rd169;
	add.s32 	%r258, %r258, 1;
	setp.gt.u32 	%p133, %r258, 38;
	@%p133 bra 	$L__BB2_82;
	ld.shared.u64 	%rd567, [%r56+128];
$L__BB2_80:
	add.s64 	%rd171, %rd567, %rd565;
	atom.relaxed.shared.cas.b64 	%rd564, [%r56+128], %rd567, %rd171;
	setp.ne.s64 	%p134, %rd564, %rd567;
	mov.u64 	%rd567, %rd564;
	@%p134 bra 	$L__BB2_80;
	add.s64 	%rd173, %rd564, %rd565;
	min.s64 	%rd174, %rd565, %rd564;
	setp.gt.s64 	%p135, %rd174, 0;
	setp.lt.s64 	%p136, %rd173, 0;
	and.pred  	%p137, %p135, %p136;
	and.b64  	%rd175, %rd565, %rd564;
	setp.lt.s64 	%p138, %rd175, 0;
	setp.gt.s64 	%p139, %rd173, 0;
	and.pred  	%p140, %p138, %p139;
	or.pred  	%p141, %p140, %p137;
	@%p141 bra 	$L__BB2_76;
$L__BB2_82:
	sub.f64 	%fd103, %fd133, %fd32;
	mul.f64 	%fd133, %fd103, 0d4370000000000000;
	add.s32 	%r257, %r257, -1;
	setp.neu.f64 	%p142, %fd133, 0d0000000000000000;
	@%p142 bra 	$L__BB2_72;
$L__BB2_83:
	setp.eq.f64 	%p143, %fd128, 0d0000000000000000;
	@%p143 bra 	$L__BB2_99;
	{
	.reg .b32 %temp; 
	mov.b64 	{%temp, %r195}, %fd128;
	}
	and.b32  	%r196, %r195, 2146435072;
	setp.eq.s32 	%p144, %r196, 0;
	mul.f64 	%fd104, %fd128, 0d4350000000000000;
	{
	.reg .b32 %temp; 
	mov.b64 	{%temp, %r197}, %fd104;
	}
	and.b32  	%r198, %r197, 2146435072;
	add.s32 	%r199, %r198, -56623104;
	selp.f64 	%fd105, %fd104, %fd128, %p144;
	selp.b32 	%r200, %r199, %r196, %p144;
	setp.eq.f64 	%p145, %fd105, 0d0000000000000000;
	setp.eq.s32 	%p146, %r200, 2146435072;
	or.pred  	%p147, %p145, %p146;
	mov.b32 	%r259, 0;
	@%p147 bra 	$L__BB2_86;
	add.s32 	%r201, %r200, -1071644672;
	shr.s32 	%r202, %r201, 20;
	cvt.u16.u32 	%rs26, %r202;
	mul.hi.s16 	%rs27, %rs26, 18725;
	shr.u16 	%rs28, %rs27, 15;
	shr.s16 	%rs29, %rs27, 4;
	add.s16 	%rs30, %rs29, %rs28;
	cvt.s32.s16 	%r259, %rs30;
$L__BB2_86:
	mul.lo.s32 	%r203, %r259, -56;
	add.s32 	%r204, %r203, 4092;
	shr.u32 	%r205, %r204, 2;
	mad.lo.s32 	%r206, %r205, 4093, %r204;
	abs.s32 	%r207, %r203;
	setp.lt.u32 	%p148, %r207, 217;
	add.s32 	%r208, %r203, 1023;
	selp.b32 	%r209, %r208, %r206, %p148;
	shl.b32 	%r210, %r204, 18;
	selp.b32 	%r211, 1072693248, %r210, %p148;
	mov.b32 	%r212, 0;
	mov.b64 	%fd106, {%r212, %r211};
	shl.b32 	%r213, %r209, 20;
	mov.b64 	%fd107, {%r212, %r213};
	mul.rn.f64 	%fd108, %fd128, %fd107;
	mul.rn.f64 	%fd109, %fd108, %fd106;
	mul.rn.f64 	%fd110, %fd109, %fd106;
	mul.rn.f64 	%fd134, %fd110, %fd106;
	setp.eq.f64 	%p149, %fd134, 0d0000000000000000;
	@%p149 bra 	$L__BB2_99;
	add.s32 	%r260, %r259, 20;
$L__BB2_88:
	cvt.rni.f64.f64 	%fd36, %fd134;
	cvt.rzi.s64.f64 	%rd570, %fd36;
	shl.b32 	%r214, %r260, 7;
	add.s32 	%r64, %r2, %r214;
	ld.shared.u64 	%rd568, [%r64];
$L__BB2_89:
	add.s64 	%rd176, %rd568, %rd570;
	atom.relaxed.shared.cas.b64 	%rd569, [%r64], %rd568, %rd176;
	setp.ne.s64 	%p150, %rd569, %rd568;
	mov.u64 	%rd568, %rd569;
	@%p150 bra 	$L__BB2_89;
	add.s64 	%rd177, %rd569, %rd570;
	min.s64 	%rd178, %rd570, %rd569;
	setp.gt.s64 	%p151, %rd178, 0;
	setp.lt.s64 	%p152, %rd177, 0;
	and.pred  	%p153, %p151, %p152;
	and.b64  	%rd179, %rd570, %rd569;
	setp.lt.s64 	%p154, %rd179, 0;
	setp.gt.s64 	%p155, %rd177, 0;
	and.pred  	%p156, %p154, %p155;
	or.pred  	%p157, %p156, %p153;
	not.pred 	%p158, %p157;
	@%p158 bra 	$L__BB2_98;
	mov.u32 	%r261, %r260;
$L__BB2_92:
	add.s64 	%rd83, %rd569, %rd570;
	shl.b32 	%r215, %r261, 7;
	add.s32 	%r66, %r2, %r215;
	and.b64  	%rd84, %rd83, -72057594037927936;
	ld.shared.u64 	%rd571, [%r66];
$L__BB2_93:
	sub.s64 	%rd180, %rd571, %rd84;
	atom.relaxed.shared.cas.b64 	%rd87, [%r66], %rd571, %rd180;
	setp.ne.s64 	%p159, %rd87, %rd571;
	mov.u64 	%rd571, %rd87;
	@%p159 bra 	$L__BB2_93;
	setp.gt.s64 	%p160, %rd569, 0;
	selp.b64 	%rd181, 256, -256, %p160;
	shr.s64 	%rd182, %rd83, 56;
	add.s64 	%rd570, %rd182, %rd181;
	add.s32 	%r261, %r261, 1;
	setp.gt.u32 	%p161, %r261, 38;
	@%p161 bra 	$L__BB2_98;
	ld.shared.u64 	%rd572, [%r66+128];
$L__BB2_96:
	add.s64 	%rd183, %rd572, %rd570;
	atom.relaxed.shared.cas.b64 	%rd569, [%r66+128], %rd572, %rd183;
	setp.ne.s64 	%p162, %rd569, %rd572;
	mov.u64 	%rd572, %rd569;
	@%p162 bra 	$L__BB2_96;
	add.s64 	%rd185, %rd569, %rd570;
	min.s64 	%rd186, %rd570, %rd569;
	setp.gt.s64 	%p163, %rd186, 0;
	setp.lt.s64 	%p164, %rd185, 0;
	and.pred  	%p165, %p163, %p164;
	and.b64  	%rd187, %rd570, %rd569;
	setp.lt.s64 	%p166, %rd187, 0;
	setp.gt.s64 	%p167, %rd185, 0;
	and.pred  	%p168, %p166, %p167;
	or.pred  	%p169, %p168, %p165;
	@%p169 bra 	$L__BB2_92;
$L__BB2_98:
	sub.f64 	%fd111, %fd134, %fd36;
	mul.f64 	%fd134, %fd111, 0d4370000000000000;
	add.s32 	%r260, %r260, -1;
	setp.neu.f64 	%p170, %fd134, 0d0000000000000000;
	@%p170 bra 	$L__BB2_88;
$L__BB2_99:
	setp.eq.f64 	%p171, %fd120, 0d0000000000000000;
	@%p171 bra 	$L__BB2_115;
	{
	.reg .b32 %temp; 
	mov.b64 	{%temp, %r217}, %fd120;
	}
	and.b32  	%r218, %r217, 2146435072;
	setp.eq.s32 	%p172, %r218, 0;
	mul.f64 	%fd112, %fd120, 0d4350000000000000;
	{
	.reg .b32 %temp; 
	mov.b64 	{%temp, %r219}, %fd112;
	}
	and.b32  	%r220, %r219, 2146435072;
	add.s32 	%r221, %r220, -56623104;
	selp.f64 	%fd113, %fd112, %fd120, %p172;
	selp.b32 	%r222, %r221, %r218, %p172;
	setp.eq.f64 	%p173, %fd113, 0d0000000000000000;
	setp.eq.s32 	%p174, %r222, 2146435072;
	or.pred  	%p175, %p173, %p174;
	mov.b32 	%r262, 0;
	@%p175 bra 	$L__BB2_102;
	add.s32 	%r223, %r222, -1071644672;
	shr.s32 	%r224, %r223, 20;
	cvt.u16.u32 	%rs31, %r224;
	mul.hi.s16 	%rs32, %rs31, 18725;
	shr.u16 	%rs33, %rs32, 15;
	shr.s16 	%rs34, %rs32, 4;
	add.s16 	%rs35, %rs34, %rs33;
	cvt.s32.s16 	%r262, %rs35;
$L__BB2_102:
	mul.lo.s32 	%r225, %r262, -56;
	add.s32 	%r226, %r225, 4092;
	shr.u32 	%r227, %r226, 2;
	mad.lo.s32 	%r228, %r227, 4093, %r226;
	abs.s32 	%r229, %r225;
	setp.lt.u32 	%p176, %r229, 217;
	add.s32 	%r230, %r225, 1023;
	selp.b32 	%r231, %r230, %r228, %p176;
	shl.b32 	%r232, %r226, 18;
	selp.b32 	%r233, 1072693248, %r232, %p176;
	mov.b32 	%r234, 0;
	mov.b64 	%fd114, {%r234, %r233};
	shl.b32 	%r235, %r231, 20;
	mov.b64 	%fd115, {%r234, %r235};
	mul.rn.f64 	%fd116, %fd120, %fd115;
	mul.rn.f64 	%fd117, %fd116, %fd114;
	mul.rn.f64 	%fd118, %fd117, %fd114;
	mul.rn.f64 	%fd135, %fd118, %fd114;
	setp.eq.f64 	%p177, %fd135, 0d0000000000000000;
	@%p177 bra 	$L__BB2_115;
	add.s32 	%r263, %r262, 20;
$L__BB2_104:
	cvt.rni.f64.f64 	%fd40, %fd135;
	cvt.rzi.s64.f64 	%rd575, %fd40;
	shl.b32 	%r236, %r263, 7;
	add.s32 	%r74, %r2, %r236;
	ld.shared.u64 	%rd573, [%r74];
$L__BB2_105:
	add.s64 	%rd188, %rd573, %rd575;
	atom.relaxed.shared.cas.b64 	%rd574, [%r74], %rd573, %rd188;
	setp.ne.s64 	%p178, %rd574, %rd573;
	mov.u64 	%rd573, %rd574;
	@%p178 bra 	$L__BB2_105;
	add.s64 	%rd189, %rd574, %rd575;
	min.s64 	%rd190, %rd575, %rd574;
	setp.gt.s64 	%p179, %rd190, 0;
	setp.lt.s64 	%p180, %rd189, 0;
	and.pred  	%p181, %p179, %p180;
	and.b64  	%rd191, %rd575, %rd574;
	setp.lt.s64 	%p182, %rd191, 0;
	setp.gt.s64 	%p183, %rd189, 0;
	and.pred  	%p184, %p182, %p183;
	or.pred  	%p185, %p184, %p181;
	not.pred 	%p186, %p185;
	@%p186 bra 	$L__BB2_114;
	mov.u32 	%r264, %r263;
$L__BB2_108:
	add.s64 	%rd98, %rd574, %rd575;
	shl.b32 	%r237, %r264, 7;
	add.s32 	%r76, %r2, %r237;
	and.b64  	%rd99, %rd98, -72057594037927936;
	ld.shared.u64 	%rd576, [%r76];
$L__BB2_109:
	sub.s64 	%rd192, %rd576, %rd99;
	atom.relaxed.shared.cas.b64 	%rd102, [%r76], %rd576, %rd192;
	setp.ne.s64 	%p187, %rd102, %rd576;
	mov.u64 	%rd576, %rd102;
	@%p187 bra 	$L__BB2_109;
	setp.gt.s64 	%p188, %rd574, 0;
	selp.b64 	%rd193, 256, -256, %p188;
	shr.s64 	%rd194, %rd98, 56;
	add.s64 	%rd575, %rd194, %rd193;
	add.s32 	%r264, %r264, 1;
	setp.gt.u32 	%p189, %r264, 38;
	@%p189 bra 	$L__BB2_114;
	ld.shared.u64 	%rd577, [%r76+128];
$L__BB2_112:
	add.s64 	%rd195, %rd577, %rd575;
	atom.relaxed.shared.cas.b64 	%rd574, [%r76+128], %rd577, %rd195;
	setp.ne.s64 	%p190, %rd574, %rd577;
	mov.u64 	%rd577, %rd574;
	@%p190 bra 	$L__BB2_112;
	add.s64 	%rd197, %rd574, %rd575;
	min.s64 	%rd198, %rd575, %rd574;
	setp.gt.s64 	%p191, %rd198, 0;
	setp.lt.s64 	%p192, %rd197, 0;
	and.pred  	%p193, %p191, %p192;
	and.b64  	%rd199, %rd575, %rd574;
	setp.lt.s64 	%p194, %rd199, 0;
	setp.gt.s64 	%p195, %rd197, 0;
	and.pred  	%p196, %p194, %p195;
	or.pred  	%p197, %p196, %p193;
	@%p197 bra 	$L__BB2_108;
$L__BB2_114:
	sub.f64 	%fd119, %fd135, %fd40;
	mul.f64 	%fd135, %fd119, 0d4370000000000000;
	add.s32 	%r263, %r263, -1;
	setp.neu.f64 	%p198, %fd135, 0d0000000000000000;
	@%p198 bra 	$L__BB2_104;
$L__BB2_115:
	bar.sync 	0;
	setp.gt.u32 	%p199, %r1, 15;
	@%p199 bra 	$L__BB2_117;
	ld.shared.u64 	%rd200, [%r2];
	and.b64  	%rd201, %rd200, 72057594037927935;
	st.shared.u64 	[%r2], %rd201;
	shr.s64 	%rd202, %rd200, 56;
	ld.shared.u64 	%rd203, [%r2+128];
	add.s64 	%rd204, %rd203, %rd202;
	and.b64  	%rd205, %rd204, 72057594037927935;
	st.shared.u64 	[%r2+128], %rd205;
	shr.s64 	%rd206, %rd204, 56;
	ld.shared.u64 	%rd207, [%r2+256];
	add.s64 	%rd208, %rd207, %rd206;
	and.b64  	%rd209, %rd208, 72057594037927935;
	st.shared.u64 	[%r2+256], %rd209;
	shr.s64 	%rd210, %rd208, 56;
	ld.shared.u64 	%rd211, [%r2+384];
	add.s64 	%rd212, %rd211, %rd210;
	and.b64  	%rd213, %rd212, 72057594037927935;
	st.shared.u64 	[%r2+384], %rd213;
	shr.s64 	%rd214, %rd212, 56;
	ld.shared.u64 	%rd215, [%r2+512];
	add.s64 	%rd216, %rd215, %rd214;
	and.b64  	%rd217, %rd216, 72057594037927935;
	st.shared.u64 	[%r2+512], %rd217;
	shr.s64 	%rd218, %rd216, 56;
	ld.shared.u64 	%rd219, [%r2+640];
	add.s64 	%rd220, %rd219, %rd218;
	and.b64  	%rd221, %rd220, 72057594037927935;
	st.shared.u64 	[%r2+640], %rd221;
	shr.s64 	%rd222, %rd220, 56;
	ld.shared.u64 	%rd223, [%r2+768];
	add.s64 	%rd224, %rd223, %rd222;
	and.b64  	%rd225, %rd224, 72057594037927935;
	st.shared.u64 	[%r2+768], %rd225;
	shr.s64 	%rd226, %rd224, 56;
	ld.shared.u64 	%rd227, [%r2+896];
	add.s64 	%rd228, %rd227, %rd226;
	and.b64  	%rd229, %rd228, 72057594037927935;
	st.shared.u64 	[%r2+896], %rd229;
	shr.s64 	%rd230, %rd228, 56;
	ld.shared.u64 	%rd231, [%r2+1024];
	add.s64 	%rd232, %rd231, %rd230;
	and.b64  	%rd233, %rd232, 72057594037927935;
	st.shared.u64 	[%r2+1024], %rd233;
	shr.s64 	%rd234, %rd232, 56;
	ld.shared.u64 	%rd235, [%r2+1152];
	add.s64 	%rd236, %rd235, %rd234;
	and.b64  	%rd237, %rd236, 72057594037927935;
	st.shared.u64 	[%r2+1152], %rd237;
	shr.s64 	%rd238, %rd236, 56;
	ld.shared.u64 	%rd239, [%r2+1280];
	add.s64 	%rd240, %rd239, %rd238;
	and.b64  	%rd241, %rd240, 72057594037927935;
	st.shared.u64 	[%r2+1280], %rd241;
	shr.s64 	%rd242, %rd240, 56;
	ld.shared.u64 	%rd243, [%r2+1408];
	add.s64 	%rd244, %rd243, %rd242;
	and.b64  	%rd245, %rd244, 72057594037927935;
	st.shared.u64 	[%r2+1408], %rd245;
	shr.s64 	%rd246, %rd244, 56;
	ld.shared.u64 	%rd247, [%r2+1536];
	add.s64 	%rd248, %rd247, %rd246;
	and.b64  	%rd249, %rd248, 72057594037927935;
	st.shared.u64 	[%r2+1536], %rd249;
	shr.s64 	%rd250, %rd248, 56;
	ld.shared.u64 	%rd251, [%r2+1664];
	add.s64 	%rd252, %rd251, %rd250;
	and.b64  	%rd253, %rd252, 72057594037927935;
	st.shared.u64 	[%r2+1664], %rd253;
	shr.s64 	%rd254, %rd252, 56;
	ld.shared.u64 	%rd255, [%r2+1792];
	add.s64 	%rd256, %rd255, %rd254;
	and.b64  	%rd257, %rd256, 72057594037927935;
	st.shared.u64 	[%r2+1792], %rd257;
	shr.s64 	%rd258, %rd256, 56;
	ld.shared.u64 	%rd259, [%r2+1920];
	add.s64 	%rd260, %rd259, %rd258;
	and.b64  	%rd261, %rd260, 72057594037927935;
	st.shared.u64 	[%r2+1920], %rd261;
	shr.s64 	%rd262, %rd260, 56;
	ld.shared.u64 	%rd263, [%r2+2048];
	add.s64 	%rd264, %rd263, %rd262;
	and.b64  	%rd265, %rd264, 72057594037927935;
	st.shared.u64 	[%r2+2048], %rd265;
	shr.s64 	%rd266, %rd264, 56;
	ld.shared.u64 	%rd267, [%r2+2176];
	add.s64 	%rd268, %rd267, %rd266;
	and.b64  	%rd269, %rd268, 72057594037927935;
	st.shared.u64 	[%r2+2176], %rd269;
	shr.s64 	%rd270, %rd268, 56;
	ld.shared.u64 	%rd271, [%r2+2304];
	add.s64 	%rd272, %rd271, %rd270;
	and.b64  	%rd273, %rd272, 72057594037927935;
	st.shared.u64 	[%r2+2304], %rd273;
	shr.s64 	%rd274, %rd272, 56;
	ld.shared.u64 	%rd275, [%r2+2432];
	add.s64 	%rd276, %rd275, %rd274;
	and.b64  	%rd277, %rd276, 72057594037927935;
	st.shared.u64 	[%r2+2432], %rd277;
	shr.s64 	%rd278, %rd276, 56;
	ld.shared.u64 	%rd279, [%r2+2560];
	add.s64 	%rd280, %rd279, %rd278;
	and.b64  	%rd281, %rd280, 72057594037927935;
	st.shared.u64 	[%r2+2560], %rd281;
	shr.s64 	%rd282, %rd280, 56;
	ld.shared.u64 	%rd283, [%r2+2688];
	add.s64 	%rd284, %rd283, %rd282;
	and.b64  	%rd285, %rd284, 72057594037927935;
	st.shared.u64 	[%r2+2688], %rd285;
	shr.s64 	%rd286, %rd284, 56;
	ld.shared.u64 	%rd287, [%r2+2816];
	add.s64 	%rd288, %rd287, %rd286;
	and.b64  	%rd289, %rd288, 72057594037927935;
	st.shared.u64 	[%r2+2816], %rd289;
	shr.s64 	%rd290, %rd288, 56;
	ld.shared.u64 	%rd291, [%r2+2944];
	add.s64 	%rd292, %rd291, %rd290;
	and.b64  	%rd293, %rd292, 72057594037927935;
	st.shared.u64 	[%r2+2944], %rd293;
	shr.s64 	%rd294, %rd292, 56;
	ld.shared.u64 	%rd295, [%r2+3072];
	add.s64 	%rd296, %rd295, %rd294;
	and.b64  	%rd297, %rd296, 72057594037927935;
	st.shared.u64 	[%r2+3072], %rd297;
	shr.s64 	%rd298, %rd296, 56;
	ld.shared.u64 	%rd299, [%r2+3200];
	add.s64 	%rd300, %rd299, %rd298;
	and.b64  	%rd301, %rd300, 72057594037927935;
	st.shared.u64 	[%r2+3200], %rd301;
	shr.s64 	%rd302, %rd300, 56;
	ld.shared.u64 	%rd303, [%r2+3328];
	add.s64 	%rd304, %rd303, %rd302;
	and.b64  	%rd305, %rd304, 72057594037927935;
	st.shared.u64 	[%r2+3328], %rd305;
	shr.s64 	%rd306, %rd304, 56;
	ld.shared.u64 	%rd307, [%r2+3456];
	add.s64 	%rd308, %rd307, %rd306;
	and.b64  	%rd309, %rd308, 72057594037927935;
	st.shared.u64 	[%r2+3456], %rd309;
	shr.s64 	%rd310, %rd308, 56;
	ld.shared.u64 	%rd311, [%r2+3584];
	add.s64 	%rd312, %rd311, %rd310;
	and.b64  	%rd313, %rd312, 72057594037927935;
	st.shared.u64 	[%r2+3584], %rd313;
	shr.s64 	%rd314, %rd312, 56;
	ld.shared.u64 	%rd315, [%r2+3712];
	add.s64 	%rd316, %rd315, %rd314;
	and.b64  	%rd317, %rd316, 72057594037927935;
	st.shared.u64 	[%r2+3712], %rd317;
	shr.s64 	%rd318, %rd316, 56;
	ld.shared.u64 	%rd319, [%r2+3840];
	add.s64 	%rd320, %rd319, %rd318;
	and.b64  	%rd321, %rd320, 72057594037927935;
	st.shared.u64 	[%r2+3840], %rd321;
	shr.s64 	%rd322, %rd320, 56;
	ld.shared.u64 	%rd323, [%r2+3968];
	add.s64 	%rd324, %rd323, %rd322;
	and.b64  	%rd325, %rd324, 72057594037927935;
	st.shared.u64 	[%r2+3968], %rd325;
	shr.s64 	%rd326, %rd324, 56;
	ld.shared.u64 	%rd327, [%r2+4096];
	add.s64 	%rd328, %rd327, %rd326;
	and.b64  	%rd329, %rd328, 72057594037927935;
	st.shared.u64 	[%r2+4096], %rd329;
	shr.s64 	%rd330, %rd328, 56;
	ld.shared.u64 	%rd331, [%r2+4224];
	add.s64 	%rd332, %rd331, %rd330;
	and.b64  	%rd333, %rd332, 72057594037927935;
	st.shared.u64 	[%r2+4224], %rd333;
	shr.s64 	%rd334, %rd332, 56;
	ld.shared.u64 	%rd335, [%r2+4352];
	add.s64 	%rd336, %rd335, %rd334;
	and.b64  	%rd337, %rd336, 72057594037927935;
	st.shared.u64 	[%r2+4352], %rd337;
	shr.s64 	%rd338, %rd336, 56;
	ld.shared.u64 	%rd339, [%r2+4480];
	add.s64 	%rd340, %rd339, %rd338;
	and.b64  	%rd341, %rd340, 72057594037927935;
	st.shared.u64 	[%r2+4480], %rd341;
	shr.s64 	%rd342, %rd340, 56;
	ld.shared.u64 	%rd343, [%r2+4608];
	add.s64 	%rd344, %rd343, %rd342;
	and.b64  	%rd345, %rd344, 72057594037927935;
	st.shared.u64 	[%r2+4608], %rd345;
	shr.s64 	%rd346, %rd344, 56;
	ld.shared.u64 	%rd347, [%r2+4736];
	add.s64 	%rd348, %rd347, %rd346;
	and.b64  	%rd349, %rd348, 72057594037927935;
	st.shared.u64 	[%r2+4736], %rd349;
	shr.s64 	%rd350, %rd348, 56;
	ld.shared.u64 	%rd351, [%r2+4864];
	add.s64 	%rd352, %rd351, %rd350;
	st.shared.u64 	[%r2+4864], %rd352;
$L__BB2_117:
	bar.sync 	0;
	setp.gt.u32 	%p200, %r1, 38;
	@%p200 bra 	$L__BB2_119;
	shl.b32 	%r238, %r1, 7;
	mov.u32 	%r239, _ZZN6exblas5ExDOTEPxPKdS2_jE4l_sa;
	add.s32 	%r240, %r239, %r238;
	ld.shared.u64 	%rd353, [%r240];
	ld.shared.u64 	%rd354, [%r240+8];
	add.s64 	%rd355, %rd354, %rd353;
	ld.shared.u64 	%rd356, [%r240+16];
	add.s64 	%rd357, %rd356, %rd355;
	ld.shared.u64 	%rd358, [%r240+24];
	add.s64 	%rd359, %rd358, %rd357;
	ld.shared.u64 	%rd360, [%r240+32];
	add.s64 	%rd361, %rd360, %rd359;
	ld.shared.u64 	%rd362, [%r240+40];
	add.s64 	%rd363, %rd362, %rd361;
	ld.shared.u64 	%rd364, [%r240+48];
	add.s64 	%rd365, %rd364, %rd363;
	ld.shared.u64 	%rd366, [%r240+56];
	add.s64 	%rd367, %rd366, %rd365;
	ld.shared.u64 	%rd368, [%r240+64];
	add.s64 	%rd369, %rd368, %rd367;
	ld.shared.u64 	%rd370, [%r240+72];
	add.s64 	%rd371, %rd370, %rd369;
	ld.shared.u64 	%rd372, [%r240+80];
	add.s64 	%rd373, %rd372, %rd371;
	ld.shared.u64 	%rd374, [%r240+88];
	add.s64 	%rd375, %rd374, %rd373;
	ld.shared.u64 	%rd376, [%r240+96];
	add.s64 	%rd377, %rd376, %rd375;
	ld.shared.u64 	%rd378, [%r240+104];
	add.s64 	%rd379, %rd378, %rd377;
	ld.shared.u64 	%rd380, [%r240+112];
	add.s64 	%rd381, %rd380, %rd379;
	ld.shared.u64 	%rd382, [%r240+120];
	add.s64 	%rd383, %rd382, %rd381;
	mad.lo.s32 	%r241, %r3, 39, %r1;
	mul.wide.u32 	%rd384, %r241, 8;
	add.s64 	%rd385, %rd1, %rd384;
	st.global.u64 	[%rd385], %rd383;
$L__BB2_119:
	bar.sync 	0;
	setp.ne.s32 	%p201, %r1, 0;
	@%p201 bra 	$L__BB2_121;
	mul.lo.s32 	%r242, %r3, 39;
	mul.wide.u32 	%rd386, %r242, 8;
	add.s64 	%rd387, %rd1, %rd386;
	ld.global.u64 	%rd388, [%rd387];
	and.b64  	%rd389, %rd388, 72057594037927935;
	st.global.u64 	[%rd387], %rd389;
	shr.s64 	%rd390, %rd388, 56;
	ld.global.u64 	%rd391, [%rd387+8];
	add.s64 	%rd392, %rd391, %rd390;
	and.b64  	%rd393, %rd392, 72057594037927935;
	st.global.u64 	[%rd387+8], %rd393;
	shr.s64 	%rd394, %rd392, 56;
	ld.global.u64 	%rd395, [%rd387+16];
	add.s64 	%rd396, %rd395, %rd394;
	and.b64  	%rd397, %rd396, 72057594037927935;
	st.global.u64 	[%rd387+16], %rd397;
	shr.s64 	%rd398, %rd396, 56;
	ld.global.u64 	%rd399, [%rd387+24];
	add.s64 	%rd400, %rd399, %rd398;
	and.b64  	%rd401, %rd400, 72057594037927935;
	st.global.u64 	[%rd387+24], %rd401;
	shr.s64 	%rd402, %rd400, 56;
	ld.global.u64 	%rd403, [%rd387+32];
	add.s64 	%rd404, %rd403, %rd402;
	and.b64  	%rd405, %rd404, 72057594037927935;
	st.global.u64 	[%rd387+32], %rd405;
	shr.s64 	%rd406, %rd404, 56;
	ld.global.u64 	%rd407, [%rd387+40];
	add.s64 	%rd408, %rd407, %rd406;
	and.b64  	%rd409, %rd408, 72057594037927935;
	st.global.u64 	[%rd387+40], %rd409;
	shr.s64 	%rd410, %rd408, 56;
	ld.global.u64 	%rd411, [%rd387+48];
	add.s64 	%rd412, %rd411, %rd410;
	and.b64  	%rd413, %rd412, 72057594037927935;
	st.global.u64 	[%rd387+48], %rd413;
	shr.s64 	%rd414, %rd412, 56;
	ld.global.u64 	%rd415, [%rd387+56];
	add.s64 	%rd416, %rd415, %rd414;
	and.b64  	%rd417, %rd416, 72057594037927935;
	st.global.u64 	[%rd387+56], %rd417;
	shr.s64 	%rd418, %rd416, 56;
	ld.global.u64 	%rd419, [%rd387+64];
	add.s64 	%rd420, %rd419, %rd418;
	and.b64  	%rd421, %rd420, 72057594037927935;
	st.global.u64 	[%rd387+64], %rd421;
	shr.s64 	%rd422, %rd420, 56;
	ld.global.u64 	%rd423, [%rd387+72];
	add.s64 	%rd424, %rd423, %rd422;
	and.b64  	%rd425, %rd424, 72057594037927935;
	st.global.u64 	[%rd387+72], %rd425;
	shr.s64 	%rd426, %rd424, 56;
	ld.global.u64 	%rd427, [%rd387+80];
	add.s64 	%rd428, %rd427, %rd426;
	and.b64  	%rd429, %rd428, 72057594037927935;
	st.global.u64 	[%rd387+80], %rd429;
	shr.s64 	%rd430, %rd428, 56;
	ld.global.u64 	%rd431, [%rd387+88];
	add.s64 	%rd432, %rd431, %rd430;
	and.b64  	%rd433, %rd432, 72057594037927935;
	st.global.u64 	[%rd387+88], %rd433;
	shr.s64 	%rd434, %rd432, 56;
	ld.global.u64 	%rd435, [%rd387+96];
	add.s64 	%rd436, %rd435, %rd434;
	and.b64  	%rd437, %rd436, 72057594037927935;
	st.global.u64 	[%rd387+96], %rd437;
	shr.s64 	%rd438, %rd436, 56;
	ld.global.u64 	%rd439, [%rd387+104];
	add.s64 	%rd440, %rd439, %rd438;
	and.b64  	%rd441, %rd440, 72057594037927935;
	st.global.u64 	[%rd387+104], %rd441;
	shr.s64 	%rd442, %rd440, 56;
	ld.global.u64 	%rd443, [%rd387+112];
	add.s64 	%rd444, %rd443, %rd442;
	and.b64  	%rd445, %rd444, 72057594037927935;
	st.global.u64 	[%rd387+112], %rd445;
	shr.s64 	%rd446, %rd444, 56;
	ld.global.u64 	%rd447, [%rd387+120];
	add.s64 	%rd448, %rd447, %rd446;
	and.b64  	%rd449, %rd448, 72057594037927935;
	st.global.u64 	[%rd387+120], %rd449;
	shr.s64 	%rd450, %rd448, 56;
	ld.global.u64 	%rd451, [%rd387+128];
	add.s64 	%rd452, %rd451, %rd450;
	and.b64  	%rd453, %rd452, 72057594037927935;
	st.global.u64 	[%rd387+128], %rd453;
	shr.s64 	%rd454, %rd452, 56;
	ld.global.u64 	%rd455, [%rd387+136];
	add.s64 	%rd456, %rd455, %rd454;
	and.b64  	%rd457, %rd456, 72057594037927935;
	st.global.u64 	[%rd387+136], %rd457;
	shr.s64 	%rd458, %rd456, 56;
	ld.global.u64 	%rd459, [%rd387+144];
	add.s64 	%rd460, %rd459, %rd458;
	and.b64  	%rd461, %rd460, 72057594037927935;
	st.global.u64 	[%rd387+144], %rd461;
	shr.s64 	%rd462, %rd460, 56;
	ld.global.u64 	%rd463, [%rd387+152];
	add.s64 	%rd464, %rd463, %rd462;
	and.b64  	%rd465, %rd464, 72057594037927935;
	st.global.u64 	[%rd387+152], %rd465;
	shr.s64 	%rd466, %rd464, 56;
	ld.global.u64 	%rd467, [%rd387+160];
	add.s64 	%rd468, %rd467, %rd466;
	and.b64  	%rd469, %rd468, 72057594037927935;
	st.global.u64 	[%rd387+160], %rd469;
	shr.s64 	%rd470, %rd468, 56;
	ld.global.u64 	%rd471, [%rd387+168];
	add.s64 	%rd472, %rd471, %rd470;
	and.b64  	%rd473, %rd472, 72057594037927935;
	st.global.u64 	[%rd387+168], %rd473;
	shr.s64 	%rd474, %rd472, 56;
	ld.global.u64 	%rd475, [%rd387+176];
	add.s64 	%rd476, %rd475, %rd474;
	and.b64  	%rd477, %rd476, 72057594037927935;
	st.global.u64 	[%rd387+176], %rd477;
	shr.s64 	%rd478, %rd476, 56;
	ld.global.u64 	%rd479, [%rd387+184];
	add.s64 	%rd480, %rd479, %rd478;
	and.b64  	%rd481, %rd480, 72057594037927935;
	st.global.u64 	[%rd387+184], %rd481;
	shr.s64 	%rd482, %rd480, 56;
	ld.global.u64 	%rd483, [%rd387+192];
	add.s64 	%rd484, %rd483, %rd482;
	and.b64  	%rd485, %rd484, 72057594037927935;
	st.global.u64 	[%rd387+192], %rd485;
	shr.s64 	%rd486, %rd484, 56;
	ld.global.u64 	%rd487, [%rd387+200];
	add.s64 	%rd488, %rd487, %rd486;
	and.b64  	%rd489, %rd488, 72057594037927935;
	st.global.u64 	[%rd387+200], %rd489;
	shr.s64 	%rd490, %rd488, 56;
	ld.global.u64 	%rd491, [%rd387+208];
	add.s64 	%rd492, %rd491, %rd490;
	and.b64  	%rd493, %rd492, 72057594037927935;
	st.global.u64 	[%rd387+208], %rd493;
	shr.s64 	%rd494, %rd492, 56;
	ld.global.u64 	%rd495, [%rd387+216];
	add.s64 	%rd496, %rd495, %rd494;
	and.b64  	%rd497, %rd496, 72057594037927935;
	st.global.u64 	[%rd387+216], %rd497;
	shr.s64 	%rd498, %rd496, 56;
	ld.global.u64 	%rd499, [%rd387+224];
	add.s64 	%rd500, %rd499, %rd498;
	and.b64  	%rd501, %rd500, 72057594037927935;
	st.global.u64 	[%rd387+224], %rd501;
	shr.s64 	%rd502, %rd500, 56;
	ld.global.u64 	%rd503, [%rd387+232];
	add.s64 	%rd504, %rd503, %rd502;
	and.b64  	%rd505, %rd504, 72057594037927935;
	st.global.u64 	[%rd387+232], %rd505;
	shr.s64 	%rd506, %rd504, 56;
	ld.global.u64 	%rd507, [%rd387+240];
	add.s64 	%rd508, %rd507, %rd506;
	and.b64  	%rd509, %rd508, 72057594037927935;
	st.global.u64 	[%rd387+240], %rd509;
	shr.s64 	%rd510, %rd508, 56;
	ld.global.u64 	%rd511, [%rd387+248];
	add.s64 	%rd512, %rd511, %rd510;
	and.b64  	%rd513, %rd512, 72057594037927935;
	st.global.u64 	[%rd387+248], %rd513;
	shr.s64 	%rd514, %rd512, 56;
	ld.global.u64 	%rd515, [%rd387+256];
	add.s64 	%rd516, %rd515, %rd514;
	and.b64  	%rd517, %rd516, 72057594037927935;
	st.global.u64 	[%rd387+256], %rd517;
	shr.s64 	%rd518, %rd516, 56;
	ld.global.u64 	%rd519, [%rd387+264];
	add.s64 	%rd520, %rd519, %rd518;
	and.b64  	%rd521, %rd520, 72057594037927935;
	st.global.u64 	[%rd387+264], %rd521;
	shr.s64 	%rd522, %rd520, 56;
	ld.global.u64 	%rd523, [%rd387+272];
	add.s64 	%rd524, %rd523, %rd522;
	and.b64  	%rd525, %rd524, 72057594037927935;
	st.global.u64 	[%rd387+272], %rd525;
	shr.s64 	%rd526, %rd524, 56;
	ld.global.u64 	%rd527, [%rd387+280];
	add.s64 	%rd528, %rd527, %rd526;
	and.b64  	%rd529, %rd528, 72057594037927935;
	st.global.u64 	[%rd387+280], %rd529;
	shr.s64 	%rd530, %rd528, 56;
	ld.global.u64 	%rd531, [%rd387+288];
	add.s64 	%rd532, %rd531, %rd530;
	and.b64  	%rd533, %rd532, 72057594037927935;
	st.global.u64 	[%rd387+288], %rd533;
	shr.s64 	%rd534, %rd532, 56;
	ld.global.u64 	%rd535, [%rd387+296];
	add.s64 	%rd536, %rd535, %rd534;
	and.b64  	%rd537, %rd536, 72057594037927935;
	st.global.u64 	[%rd387+296], %rd537;
	shr.s64 	%rd538, %rd536, 56;
	ld.global.u64 	%rd539, [%rd387+304];
	add.s64 	%rd540, %rd539, %rd538;
	st.global.u64 	[%rd387+304], %rd540;
$L__BB2_121:
	ret;

}
	// .globl	_ZN6exblas5ExDOTEPxPKdS2_S2_j
.visible .entry _ZN6exblas5ExDOTEPxPKdS2_S2_j(
	.param .u64 .ptr .align 1 _ZN6exblas5ExDOTEPxPKdS2_S2_j_param_0,
	.param .u64 .ptr .align 1 _ZN6exblas5ExDOTEPxPKdS2_S2_j_param_1,
	.param .u64 .ptr .align 1 _ZN6exblas5ExDOTEPxPKdS2_S2_j_param_2,
	.param .u64 .ptr .align 1 _ZN6exblas5ExDOTEPxPKdS2_S2_j_param_3,
	.param .u32 _ZN6exblas5ExDOTEPxPKdS2_S2_j_param_4
)
{
	.reg .pred 	%p<203>;
	.reg .b16 	%rs<36>;
	.reg .b32 	%r<265>;
	.reg .b64 	%rd<582>;
	.reg .b64 	%fd<138>;
	// demoted variable
	.shared .align 8 .b8 _ZZN6exblas5ExDOTEPxPKdS2_S2_jE4l_sa[4992];
	ld.param.u64 	%rd110, [_ZN6exblas5ExDOTEPxPKdS2_S2_j_param_0];
	ld.param.u32 	%r79, [_ZN6exblas5ExDOTEPxPKdS2_S2_j_param_4];
	cvta.to.global.u64 	%rd1, %rd110;
	mov.u32 	%r1, %tid.x;
	shl.b32 	%r80, %r1, 3;
	and.b32  	%r81, %r80, 120;
	mov.u32 	%r82, _ZZN6exblas5ExDOTEPxPKdS2_S2_jE4l_sa;
	add.s32 	%r2, %r82, %r81;
	mov.b64 	%rd111, 0;
	st.shared.u64 	[%r2], %rd111;
	st.shared.u64 	[%r2+128], %rd111;
	st.shared.u64 	[%r2+256], %rd111;
	st.shared.u64 	[%r2+384], %rd111;
	st.shared.u64 	[%r2+512], %rd111;
	st.shared.u64 	[%r2+640], %rd111;
	st.shared.u64 	[%r2+768], %rd111;
	st.shared.u64 	[%r2+896], %rd111;
	st.shared.u64 	[%r2+1024], %rd111;
	st.shared.u64 	[%r2+1152], %rd111;
	st.shared.u64 	[%r2+1280], %rd111;
	st.shared.u64 	[%r2+1408], %rd111;
	st.shared.u64 	[%r2+1536], %rd111;
	st.shared.u64 	[%r2+1664], %rd111;
	st.shared.u64 	[%r2+1792], %rd111;
	st.shared.u64 	[%r2+1920], %rd111;
	st.shared.u64 	[%r2+2048], %rd111;
	st.shared.u64 	[%r2+2176], %rd111;
	st.shared.u64 	[%r2+2304], %rd111;
	st.shared.u64 	[%r2+2432], %rd111;
	st.shared.u64 	[%r2+2560], %rd111;
	st.shared.u64 	[%r2+2688], %rd111;
	st.shared.u64 	[%r2+2816], %rd111;
	st.shared.u64 	[%r2+2944], %rd111;
	st.shared.u64 	[%r2+3072], %rd111;
	st.shared.u64 	[%r2+3200], %rd111;
	st.shared.u64 	[%r2+3328], %rd111;
	st.shared.u64 	[%r2+3456], %rd111;
	st.shared.u64 	[%r2+3584], %rd111;
	st.shared.u64 	[%r2+3712], %rd111;
	st.shared.u64 	[%r2+3840], %rd111;
	st.shared.u64 	[%r2+3968], %rd111;
	st.shared.u64 	[%r2+4096], %rd111;
	st.shared.u64 	[%r2+4224], %rd111;
	st.shared.u64 	[%r2+4352], %rd111;
	st.shared.u64 	[%r2+4480], %rd111;
	st.shared.u64 	[%r2+4608], %rd111;
	st.shared.u64 	[%r2+4736], %rd111;
	st.shared.u64 	[%r2+4864], %rd111;
	bar.sync 	0;
	mov.u32 	%r3, %ctaid.x;
	mov.u32 	%r4, %ntid.x;
	mad.lo.s32 	%r243, %r3, %r4, %r1;
	setp.ge.u32 	%p1, %r243, %r79;
	mov.f64 	%fd129, 0d0000000000000000;
	mov.f64 	%fd130, %fd129;
	mov.f64 	%fd131, %fd129;
	@%p1 bra 	$L__BB3_68;
	mov.u32 	%r83, %nctaid.x;
	mul.lo.s32 	%r6, %r83, %r4;
	mov.f64 	%fd129, 0d0000000000000000;
$L__BB3_2:
	ld.param.u64 	%rd546, [_ZN6exblas5ExDOTEPxPKdS2_S2_j_param_3];
	ld.param.u64 	%rd545, [_ZN6exblas5ExDOTEPxPKdS2_S2_j_param_2];
	ld.param.u64 	%rd544, [_ZN6exblas5ExDOTEPxPKdS2_S2_j_param_1];
	cvta.to.global.u64 	%rd112, %rd544;
	mul.wide.u32 	%rd113, %r243, 8;
	add.s64 	%rd114, %rd112, %rd113;
	ld.global.f64 	%fd45, [%rd114];
	cvta.to.global.u64 	%rd115, %rd545;
	add.s64 	%rd116, %rd115, %rd113;
	ld.global.f64 	%fd46, [%rd116];
	mul.f64 	%fd47, %fd45, %fd46;
	cvta.to.global.u64 	%rd117, %rd546;
	add.s64 	%rd118, %rd117, %rd113;
	ld.global.f64 	%fd48, [%rd118];
	mul.f64 	%fd4, %fd47, %fd48;
	setp.eq.f64 	%p2, %fd4, 0d0000000000000000;
	@%p2 bra 	$L__BB3_67;
	add.f64 	%fd5, %fd4, %fd131;
	sub.f64 	%fd49, %fd5, %fd131;
	sub.f64 	%fd50, %fd5, %fd49;
	sub.f64 	%fd51, %fd131, %fd50;
	sub.f64 	%fd52, %fd4, %fd49;
	add.f64 	%fd53, %fd52, %fd51;
	add.f64 	%fd6, %fd53, %fd130;
	sub.f64 	%fd54, %fd6, %fd130;
	sub.f64 	%fd55, %fd6, %fd54;
	sub.f64 	%fd56, %fd130, %fd55;
	sub.f64 	%fd57, %fd53, %fd54;
	add.f64 	%fd58, %fd57, %fd56;
	add.f64 	%fd7, %fd58, %fd129;
	sub.f64 	%fd59, %fd7, %fd129;
	sub.f64 	%fd60, %fd7, %fd59;
	sub.f64 	%fd61, %fd129, %fd60;
	sub.f64 	%fd62, %fd58, %fd59;
	add.f64 	%fd8, %fd62, %fd61;
	setp.eq.f64 	%p3, %fd8, 0d0000000000000000;
	mov.f64 	%fd129, %fd7;
	mov.f64 	%fd130, %fd6;
	mov.f64 	%fd131, %fd5;
	@%p3 bra 	$L__BB3_67;
	{
	.reg .b32 %temp; 
	mov.b64 	{%temp, %r85}, %fd8;
	}
	and.b32  	%r86, %r85, 2146435072;
	setp.eq.s32 	%p4, %r86, 0;
	mul.f64 	%fd63, %fd8, 0d4350000000000000;
	{
	.reg .b32 %temp; 
	mov.b64 	{%temp, %r87}, %fd63;
	}
	and.b32  	%r88, %r87, 2146435072;
	add.s32 	%r89, %r88, -56623104;
	selp.f64 	%fd64, %fd63, %fd8, %p4;
	selp.b32 	%r90, %r89, %r86, %p4;
	setp.eq.f64 	%p5, %fd64, 0d0000000000000000;
	setp.eq.s32 	%p6, %r90, 2146435072;
	or.pred  	%p7, %p5, %p6;
	mov.b32 	%r244, 0;
	@%p7 bra 	$L__BB3_6;
	add.s32 	%r91, %r90, -1071644672;
	shr.s32 	%r92, %r91, 20;
	cvt.u16.u32 	%rs1, %r92;
	mul.hi.s16 	%rs2, %rs1, 18725;
	shr.u16 	%rs3, %rs2, 15;
	shr.s16 	%rs4, %rs2, 4;
	add.s16 	%rs5, %rs4, %rs3;
	cvt.s32.s16 	%r244, %rs5;
$L__BB3_6:
	mul.lo.s32 	%r93, %r244, -56;
	add.s32 	%r94, %r93, 4092;
	shr.u32 	%r95, %r94, 2;
	mad.lo.s32 	%r96, %r95, 4093, %r94;
	abs.s32 	%r97, %r93;
	setp.lt.u32 	%p8, %r97, 217;
	add.s32 	%r98, %r93, 1023;
	selp.b32 	%r99, %r98, %r96, %p8;
	shl.b32 	%r100, %r94, 18;
	selp.b32 	%r101, 1072693248, %r100, %p8;
	mov.b32 	%r102, 0;
	mov.b64 	%fd65, {%r102, %r101};
	shl.b32 	%r103, %r99, 20;
	mov.b64 	%fd66, {%r102, %r103};
	mul.rn.f64 	%fd67, %fd8, %fd66;
	mul.rn.f64 	%fd68, %fd67, %fd65;
	mul.rn.f64 	%fd69, %fd68, %fd65;
	mul.rn.f64 	%fd125, %fd69, %fd65;
	setp.eq.f64 	%p9, %fd125, 0d0000000000000000;
	@%p9 bra 	$L__BB3_19;
	add.s32 	%r245, %r244, 20;
$L__BB3_8:
	cvt.rni.f64.f64 	%fd11, %fd125;
	cvt.rzi.s64.f64 	%rd549, %fd11;
	shl.b32 	%r104, %r245, 7;
	add.s32 	%r13, %r2, %r104;
	ld.shared.u64 	%rd547, [%r13];
$L__BB3_9:
	add.s64 	%rd119, %rd547, %rd549;
	atom.relaxed.shared.cas.b64 	%rd548, [%r13], %rd547, %rd119;
	setp.ne.s64 	%p10, %rd548, %rd547;
	mov.u64 	%rd547, %rd548;
	@%p10 bra 	$L__BB3_9;
	add.s64 	%rd120, %rd548, %rd549;
	min.s64 	%rd121, %rd549, %rd548;
	setp.gt.s64 	%p11, %rd121, 0;
	setp.lt.s64 	%p12, %rd120, 0;
	and.pred  	%p13, %p11, %p12;
	and.b64  	%rd122, %rd549, %rd548;
	setp.lt.s64 	%p14, %rd122, 0;
	setp.gt.s64 	%p15, %rd120, 0;
	and.pred  	%p16, %p14, %p15;
	or.pred  	%p17, %p16, %p13;
	not.pred 	%p18, %p17;
	@%p18 bra 	$L__BB3_18;
	mov.u32 	%r246, %r245;
$L__BB3_12:
	add.s64 	%rd8, %rd548, %rd549;
	shl.b32 	%r105, %r246, 7;
	add.s32 	%r15, %r2, %r105;
	and.b64  	%rd9, %rd8, -72057594037927936;
	ld.shared.u64 	%rd550, [%r15];
$L__BB3_13:
	sub.s64 	%rd123, %rd550, %rd9;
	atom.relaxed.shared.cas.b64 	%rd12, [%r15], %rd550, %rd123;
	setp.ne.s64 	%p19, %rd12, %rd550;
	mov.u64 	%rd550, %rd12;
	@%p19 bra 	$L__BB3_13;
	setp.gt.s64 	%p20, %rd548, 0;
	selp.b64 	%rd124, 256, -256, %p20;
	shr.s64 	%rd125, %rd8, 56;
	add.s64 	%rd549, %rd125, %rd124;
	add.s32 	%r246, %r246, 1;
	setp.gt.u32 	%p21, %r246, 38;
	@%p21 bra 	$L__BB3_18;
	ld.shared.u64 	%rd551, [%r15+128];
$L__BB3_16:
	add.s64 	%rd126, %rd551, %rd549;
	atom.relaxed.shared.cas.b64 	%rd548, [%r15+128], %rd551, %rd126;
	setp.ne.s64 	%p22, %rd548, %rd551;
	mov.u64 	%rd551, %rd548;
	@%p22 bra 	$L__BB3_16;
	add.s64 	%rd128, %rd548, %rd549;
	min.s64 	%rd129, %rd549, %rd548;
	setp.gt.s64 	%p23, %rd129, 0;
	setp.lt.s64 	%p24, %rd128, 0;
	and.pred  	%p25, %p23, %p24;
	and.b64  	%rd130, %rd549, %rd548;
	setp.lt.s64 	%p26, %rd130, 0;
	setp.gt.s64 	%p27, %rd128, 0;
	and.pred  	%p28, %p26, %p27;
	or.pred  	%p29, %p28, %p25;
	@%p29 bra 	$L__BB3_12;
$L__BB3_18:
	sub.f64 	%fd70, %fd125, %fd11;
	mul.f64 	%fd125, %fd70, 0d4370000000000000;
	add.s32 	%r245, %r245, -1;
	setp.neu.f64 	%p30, %fd125, 0d0000000000000000;
	@%p30 bra 	$L__BB3_8;
$L__BB3_19:
	setp.eq.f64 	%p31, %fd5, 0d0000000000000000;
	@%p31 bra 	$L__BB3_35;
	{
	.reg .b32 %temp; 
	mov.b64 	{%temp, %r107}, %fd5;
	}
	and.b32  	%r108, %r107, 2146435072;
	setp.eq.s32 	%p32, %r108, 0;
	mul.f64 	%fd71, %fd5, 0d4350000000000000;
	{
	.reg .b32 %temp; 
	mov.b64 	{%temp, %r109}, %fd71;
	}
	and.b32  	%r110, %r109, 2146435072;
	add.s32 	%r111, %r110, -56623104;
	selp.f64 	%fd72, %fd71, %fd5, %p32;
	selp.b32 	%r112, %r111, %r108, %p32;
	setp.eq.f64 	%p33, %fd72, 0d0000000000000000;
	setp.eq.s32 	%p34, %r112, 2146435072;
	or.pred  	%p35, %p33, %p34;
	mov.b32 	%r247, 0;
	@%p35 bra 	$L__BB3_22;
	add.s32 	%r113, %r112, -1071644672;
	shr.s32 	%r114, %r113, 20;
	cvt.u16.u32 	%rs6, %r114;
	mul.hi.s16 	%rs7, %rs6, 18725;
	shr.u16 	%rs8, %rs7, 15;
	shr.s16 	%rs9, %rs7, 4;
	add.s16 	%rs10, %rs9, %rs8;
	cvt.s32.s16 	%r247, %rs10;
$L__BB3_22:
	mul.lo.s32 	%r115, %r247, -56;
	add.s32 	%r116, %r115, 4092;
	shr.u32 	%r117, %r116, 2;
	mad.lo.s32 	%r118, %r117, 4093, %r116;
	abs.s32 	%r119, %r115;
	setp.lt.u32 	%p36, %r119, 217;
	add.s32 	%r120, %r115, 1023;
	selp.b32 	%r121, %r120, %r118, %p36;
	shl.b32 	%r122, %r116, 18;
	selp.b32 	%r123, 1072693248, %r122, %p36;
	mov.b32 	%r124, 0;
	mov.b64 	%fd73, {%r124, %r123};
	shl.b32 	%r125, %r121, 20;
	mov.b64 	%fd74, {%r124, %r125};
	mul.rn.f64 	%fd75, %fd5, %fd74;
	mul.rn.f64 	%fd76, %fd75, %fd73;
	mul.rn.f64 	%fd77, %fd76, %fd73;
	mul.rn.f64 	%fd126, %fd77, %fd73;
	setp.eq.f64 	%p37, %fd126, 0d0000000000000000;
	@%p37 bra 	$L__BB3_35;
	add.s32 	%r248, %r247, 20;
$L__BB3_24:
	cvt.rni.f64.f64 	%fd15, %fd126;
	cvt.rzi.s64.f64 	%rd554, %fd15;
	shl.b32 	%r126, %r248, 7;
	add.s32 	%r23, %r2, %r126;
	ld.shared.u64 	%rd552, [%r23];
$L__BB3_25:
	add.s64 	%rd131, %rd552, %rd554;
	atom.relaxed.shared.cas.b64 	%rd553, [%r23], %rd552, %rd131;
	setp.ne.s64 	%p38, %rd553, %rd552;
	mov.u64 	%rd552, %rd553;
	@%p38 bra 	$L__BB3_25;
	add.s64 	%rd132, %rd553, %rd554;
	min.s64 	%rd133, %rd554, %rd553;
	setp.gt.s64 	%p39, %rd133, 0;
	setp.lt.s64 	%p40, %rd132, 0;
	and.pred  	%p41, %p39, %p40;
	and.b64  	%rd134, %rd554, %rd553;
	setp.lt.s64 	%p42, %rd134, 0;
	setp.gt.s64 	%p43, %rd132, 0;
	and.pred  	%p44, %p42, %p43;
	or.pred  	%p45, %p44, %p41;
	not.pred 	%p46, %p45;
	@%p46 bra 	$L__BB3_34;
	mov.u32 	%r249, %r248;
$L__BB3_28:
	add.s64 	%rd23, %rd553, %rd554;
	shl.b32 	%r127, %r249, 7;
	add.s32 	%r25, %r2, %r127;
	and.b64  	%rd24, %rd23, -72057594037927936;
	ld.shared.u64 	%rd555, [%r25];
$L__BB3_29:
	sub.s64 	%rd135, %rd555, %rd24;
	atom.relaxed.shared.cas.b64 	%rd27, [%r25], %rd555, %rd135;
	setp.ne.s64 	%p47, %rd27, %rd555;
	mov.u64 	%rd555, %rd27;
	@%p47 bra 	$L__BB3_29;
	setp.gt.s64 	%p48, %rd553, 0;
	selp.b64 	%rd136, 256, -256, %p48;
	shr.s64 	%rd137, %rd23, 56;
	add.s64 	%rd554, %rd137, %rd136;
	add.s32 	%r249, %r249, 1;
	setp.gt.u32 	%p49, %r249, 38;
	@%p49 bra 	$L__BB3_34;
	ld.shared.u64 	%rd556, [%r25+128];
$L__BB3_32:
	add.s64 	%rd138, %rd556, %rd554;
	atom.relaxed.shared.cas.b64 	%rd553, [%r25+128], %rd556, %rd138;
	setp.ne.s64 	%p50, %rd553, %rd556;
	mov.u64 	%rd556, %rd553;
	@%p50 bra 	$L__BB3_32;
	add.s64 	%rd140, %rd553, %rd554;
	min.s64 	%rd141, %rd554, %rd553;
	setp.gt.s64 	%p51, %rd141, 0;
	setp.lt.s64 	%p52, %rd140, 0;
	and.pred  	%p53, %p51, %p52;
	and.b64  	%rd142, %rd554, %rd553;
	setp.lt.s64 	%p54, %rd142, 0;
	setp.gt.s64 	%p55, %rd140, 0;
	and.pred  	%p56, %p54, %p55;
	or.pred  	%p57, %p56, %p53;
	@%p57 bra 	$L__BB3_28;
$L__BB3_34:
	sub.f64 	%fd78, %fd126, %fd15;
	mul.f64 	%fd126, %fd78, 0d4370000000000000;
	add.s32 	%r248, %r248, -1;
	setp.neu.f64 	%p58, %fd126, 0d0000000000000000;
	@%p58 bra 	$L__BB3_24;
$L__BB3_35:
	setp.eq.f64 	%p59, %fd6, 0d0000000000000000;
	@%p59 bra 	$L__BB3_51;
	{
	.reg .b32 %temp; 
	mov.b64 	{%temp, %r129}, %fd6;
	}
	and.b32  	%r130, %r129, 2146435072;
	setp.eq.s32 	%p60, %r130, 0;
	mul.f64 	%fd79, %fd6, 0d4350000000000000;
	{
	.reg .b32 %temp; 
	mov.b64 	{%temp, %r131}, %fd79;
	}
	and.b32  	%r132, %r131, 2146435072;
	add.s32 	%r133, %r132, -56623104;
	selp.f64 	%fd80, %fd79, %fd6, %p60;
	selp.b32 	%r134, %r133, %r130, %p60;
	setp.eq.f64 	%p61, %fd80, 0d0000000000000000;
	setp.eq.s32 	%p62, %r134, 2146435072;
	or.pred  	%p63, %p61, %p62;
	mov.b32 	%r250, 0;
	@%p63 bra 	$L__BB3_38;
	add.s32 	%r135, %r134, -1071644672;
	shr.s32 	%r136, %r135, 20;
	cvt.u16.u32 	%rs11, %r136;
	mul.hi.s16 	%rs12, %rs11, 18725;
	shr.u16 	%rs13, %rs12, 15;
	shr.s16 	%rs14, %rs12, 4;
	add.s16 	%rs15, %rs14, %rs13;
	cvt.s32.s16 	%r250, %rs15;
$L__BB3_38:
	mul.lo.s32 	%r137, %r250, -56;
	add.s32 	%r138, %r137, 4092;
	shr.u32 	%r139, %r138, 2;
	mad.lo.s32 	%r140, %r139, 4093, %r138;
	abs.s32 	%r141, %r137;
	setp.lt.u32 	%p64, %r141, 217;
	add.s32 	%r142, %r137, 1023;
	selp.b32 	%r143, %r142, %r140, %p64;
	shl.b32 	%r144, %r138, 18;
	selp.b32 	%r145, 1072693248, %r144, %p64;
	mov.b32 	%r146, 0;
	mov.b64 	%fd81, {%r146, %r145};
	shl.b32 	%r147, %r143, 20;
	mov.b64 	%fd82, {%r146, %r147};
	mul.rn.f64 	%fd83, %fd6, %fd82;
	mul.rn.f64 	%fd84, %fd83, %fd81;
	mul.rn.f64 	%fd85, %fd84, %fd81;
	mul.rn.f64 	%fd127, %fd85, %fd81;
	setp.eq.f64 	%p65, %fd127, 0d0000000000000000;
	@%p65 bra 	$L__BB3_51;
	add.s32 	%r251, %r250, 20;
$L__BB3_40:
	cvt.rni.f64.f64 	%fd19, %fd127;
	cvt.rzi.s64.f64 	%rd559, %fd19;
	shl.b32 	%r148, %r251, 7;
	add.s32 	%r33, %r2, %r148;
	ld.shared.u64 	%rd557, [%r33];
$L__BB3_41:
	add.s64 	%rd143, %rd557, %rd559;
	atom.relaxed.shared.cas.b64 	%rd558, [%r33], %rd557, %rd143;
	setp.ne.s64 	%p66, %rd558, %rd557;
	mov.u64 	%rd557, %rd558;
	@%p66 bra 	$L__BB3_41;
	add.s64 	%rd144, %rd558, %rd559;
	min.s64 	%rd145, %rd559, %rd558;
	setp.gt.s64 	%p67, %rd145, 0;
	setp.lt.s64 	%p68, %rd144, 0;
	and.pred  	%p69, %p67, %p68;
	and.b64  	%rd146, %rd559, %rd558;
	setp.lt.s64 	%p70, %rd146, 0;
	setp.gt.s64 	%p71, %rd144, 0;
	and.pred  	%p72, %p70, %p71;
	or.pred  	%p73, %p72, %p69;
	not.pred 	%p74, %p73;
	@%p74 bra 	$L__BB3_50;
	mov.u32 	%r252, %r251;
$L__BB3_44:
	add.s64 	%rd38, %rd558, %rd559;
	shl.b32 	%r149, %r252, 7;
	add.s32 	%r35, %r2, %r149;
	and.b64  	%rd39, %rd38, -72057594037927936;
	ld.shared.u64 	%rd560, [%r35];
$L__BB3_45:
	sub.s64 	%rd147, %rd560, %rd39;
	atom.relaxed.shared.cas.b64 	%rd42, [%r35], %rd560, %rd147;
	setp.ne.s64 	%p75, %rd42, %rd560;
	mov.u64 	%rd560, %rd42;
	@%p75 bra 	$L__BB3_45;
	setp.gt.s64 	%p76, %rd558, 0;
	selp.b64 	%rd148, 256, -256, %p76;
	shr.s64 	%rd149, %rd38, 56;
	add.s64 	%rd559, %rd149, %rd148;
	add.s32 	%r252, %r252, 1;
	setp.gt.u32 	%p77, %r252, 38;
	@%p77 bra 	$L__BB3_50;
	ld.shared.u64 	%rd561, [%r35+128];
$L__BB3_48:
	add.s64 	%rd150, %rd561, %rd559;
	atom.relaxed.shared.cas.b64 	%rd558, [%r35+128], %rd561, %rd150;
	setp.ne.s64 	%p78, %rd558, %rd561;
	mov.u64 	%rd561, %rd558;
	@%p78 bra 	$L__BB3_48;
	add.s64 	%rd152, %rd558, %rd559;
	min.s64 	%rd153, %rd559, %rd558;
	setp.gt.s64 	%p79, %rd153, 0;
	setp.lt.s64 	%p80, %rd152, 0;
	and.pred  	%p81, %p79, %p80;
	and.b64  	%rd154, %rd559, %rd558;
	setp.lt.s64 	%p82, %rd154, 0;
	setp.gt.s64 	%p83, %rd152, 0;
	and.pred  	%p84, %p82, %p83;
	or.pred  	%p85, %p84, %p81;
	@%p85 bra 	$L__BB3_44;
$L__BB3_50:
	sub.f64 	%fd86, %fd127, %fd19;
	mul.f64 	%fd127, %fd86, 0d4370000000000000;
	add.s32 	%r251, %r251, -1;
	setp.neu.f64 	%p86, %fd127, 0d0000000000000000;
	@%p86 bra 	$L__BB3_40;
$L__BB3_51:
	setp.eq.f64 	%p87, %fd7, 0d0000000000000000;
	mov.f64 	%fd129, 0d0000000000000000;
	mov.f64 	%fd130, %fd129;
	mov.f64 	%fd131, %fd129;
	@%p87 bra 	$L__BB3_67;
	{
	.reg .b32 %temp; 
	mov.b64 	{%temp, %r151}, %fd7;
	}
	and.b32  	%r152, %r151, 2146435072;
	setp.eq.s32 	%p88, %r152, 0;
	mul.f64 	%fd88, %fd7, 0d4350000000000000;
	{
	.reg .b32 %temp; 
	mov.b64 	{%temp, %r153}, %fd88;
	}
	and.b32  	%r154, %r153, 2146435072;
	add.s32 	%r155, %r154, -56623104;
	selp.f64 	%fd89, %fd88, %fd7, %p88;
	selp.b32 	%r156, %r155, %r152, %p88;
	setp.eq.f64 	%p89, %fd89, 0d0000000000000000;
	setp.eq.s32 	%p90, %r156, 2146435072;
	or.pred  	%p91, %p89, %p90;
	mov.b32 	%r253, 0;
	@%p91 bra 	$L__BB3_54;
	add.s32 	%r157, %r156, -1071644672;
	shr.s32 	%r158, %r157, 20;
	cvt.u16.u32 	%rs16, %r158;
	mul.hi.s16 	%rs17, %rs16, 18725;
	shr.u16 	%rs18, %rs17, 15;
	shr.s16 	%rs19, %rs17, 4;
	add.s16 	%rs20, %rs19, %rs18;
	cvt.s32.s16 	%r253, %rs20;
$L__BB3_54:
	mul.lo.s32 	%r159, %r253, -56;
	add.s32 	%r160, %r159, 4092;
	shr.u32 	%r161, %r160, 2;
	mad.lo.s32 	%r162, %r161, 4093, %r160;
	abs.s32 	%r163, %r159;
	setp.lt.u32 	%p92, %r163, 217;
	add.s32 	%r164, %r159, 1023;
	selp.b32 	%r165, %r164, %r162, %p92;
	shl.b32 	%r166, %r160, 18;
	selp.b32 	%r167, 1072693248, %r166, %p92;
	mov.b32 	%r168, 0;
	mov.b64 	%fd91, {%r168, %r167};
	shl.b32 	%r169, %r165, 20;
	mov.b64 	%fd92, {%r168, %r169};
	mul.rn.f64 	%fd93, %fd7, %fd92;
	mul.rn.f64 	%fd94, %fd93, %fd91;
	mul.rn.f64 	%fd95, %fd94, %fd91;
	mul.rn.f64 	%fd128, %fd95, %fd91;
	setp.eq.f64 	%p93, %fd128, 0d0000000000000000;
	mov.f64 	%fd130, %fd129;
	mov.f64 	%fd131, %fd129;
	@%p93 bra 	$L__BB3_67;
	add.s32 	%r254, %r253, 20;
$L__BB3_56:
	cvt.rni.f64.f64 	%fd23, %fd128;
	cvt.rzi.s64.f64 	%rd564, %fd23;
	shl.b32 	%r170, %r254, 7;
	add.s32 	%r43, %r2, %r170;
	ld.shared.u64 	%rd562, [%r43];
$L__BB3_57:
	add.s64 	%rd155, %rd562, %rd564;
	atom.relaxed.shared.cas.b64 	%rd563, [%r43], %rd562, %rd155;
	setp.ne.s64 	%p94, %rd563, %rd562;
	mov.u64 	%rd562, %rd563;
	@%p94 bra 	$L__BB3_57;
	add.s64 	%rd156, %rd563, %rd564;
	min.s64 	%rd157, %rd564, %rd563;
	setp.gt.s64 	%p95, %rd157, 0;
	setp.lt.s64 	%p96, %rd156, 0;
	and.pred  	%p97, %p95, %p96;
	and.b64  	%rd158, %rd564, %rd563;
	setp.lt.s64 	%p98, %rd158, 0;
	setp.gt.s64 	%p99, %rd156, 0;
	and.pred  	%p100, %p98, %p99;
	or.pred  	%p101, %p100, %p97;
	not.pred 	%p102, %p101;
	@%p102 bra 	$L__BB3_66;
	mov.u32 	%r255, %r254;
$L__BB3_60:
	add.s64 	%rd53, %rd563, %rd564;
	shl.b32 	%r171, %r255, 7;
	add.s32 	%r45, %r2, %r171;
	and.b64  	%rd54, %rd53, -72057594037927936;
	ld.shared.u64 	%rd565, [%r45];
$L__BB3_61:
	sub.s64 	%rd159, %rd565, %rd54;
	atom.relaxed.shared.cas.b64 	%rd57, [%r45], %rd565, %rd159;
	setp.ne.s64 	%p103, %rd57, %rd565;
	mov.u64 	%rd565, %rd57;
	@%p103 bra 	$L__BB3_61;
	setp.gt.s64 	%p104, %rd563, 0;
	selp.b64 	%rd160, 256, -256, %p104;
	shr.s64 	%rd161, %rd53, 56;
	add.s64 	%rd564, %rd161, %rd160;
	add.s32 	%r255, %r255, 1;
	setp.gt.u32 	%p105, %r255, 38;
	@%p105 bra 	$L__BB3_66;
	ld.shared.u64 	%rd566, [%r45+128];
$L__BB3_64:
	add.s64 	%rd162, %rd566, %rd564;
	atom.relaxed.shared.cas.b64 	%rd563, [%r45+128], %rd566, %rd162;
	setp.ne.s64 	%p106, %rd563, %rd566;
	mov.u64 	%rd566, %rd563;
	@%p106 bra 	$L__BB3_64;
	add.s64 	%rd164, %rd563, %rd564;
	min.s64 	%rd165, %rd564, %rd563;
	setp.gt.s64 	%p107, %rd165, 0;
	setp.lt.s64 	%p108, %rd164, 0;
	and.pred  	%p109, %p107, %p108;
	and.b64  	%rd166, %rd564, %rd563;
	setp.lt.s64 	%p110, %rd166, 0;
	setp.gt.s64 	%p111, %rd164, 0;
	and.pred  	%p112, %p110, %p111;
	or.pred  	%p113, %p112, %p109;
	@%p113 bra 	$L__BB3_60;
$L__BB3_66:
	sub.f64 	%fd97, %fd128, %fd23;
	mul.f64 	%fd128, %fd97, 0d4370000000000000;
	add.s32 	%r254, %r254, -1;
	setp.neu.f64 	%p114, %fd128, 0d0000000000000000;
	mov.f64 	%fd130, %fd129;
	mov.f64 	%fd131, %fd129;
	@%p114 bra 	$L__BB3_56;
$L__BB3_67:
	add.s32 	%r243, %r243, %r6;
	setp.lt.u32 	%p115, %r243, %r79;
	@%p115 bra 	$L__BB3_2;
$L__BB3_68:
	setp.eq.f64 	%p116, %fd131, 0d0000000000000000;
	@%p116 bra 	$L__BB3_84;
	{
	.reg .b32 %temp; 
	mov.b64 	{%temp, %r173}, %fd131;
	}
	and.b32  	%r174, %r173, 2146435072;
	setp.eq.s32 	%p117, %r174, 0;
	mul.f64 	%fd98, %fd131, 0d4350000000000000;
	{
	.reg .b32 %temp; 
	mov.b64 	{%temp, %r175}, %fd98;
	}
	and.b32  	%r176, %r175, 2146435072;
	add.s32 	%r177, %r176, -56623104;
	selp.f64 	%fd99, %fd98, %fd131, %p117;
	selp.b32 	%r178, %r177, %r174, %p117;
	setp.eq.f64 	%p118, %fd99, 0d0000000000000000;
	setp.eq.s32 	%p119, %r178, 2146435072;
	or.pred  	%p120, %p118, %p119;
	mov.b32 	%r256, 0;
	@%p120 bra 	$L__BB3_71;
	add.s32 	%r179, %r178, -1071644672;
	shr.s32 	%r180, %r179, 20;
	cvt.u16.u32 	%rs21, %r180;
	mul.hi.s16 	%rs22, %rs21, 18725;
	shr.u16 	%rs23, %rs22, 15;
	shr.s16 	%rs24, %rs22, 4;
	add.s16 	%rs25, %rs24, %rs23;
	cvt.s32.s16 	%r256, %rs25;
$L__BB3_71:
	mul.lo.s32 	%r181, %r256, -56;
	add.s32 	%r182, %r181, 4092;
	shr.u32 	%r183, %r182, 2;
	mad.lo.s32 	%r184, %r183, 4093, %r182;
	abs.s32 	%r185, %r181;
	setp.lt.u32 	%p121, %r185, 217;
	add.s32 	%r186, %r181, 1023;
	selp.b32 	%r187, %r186, %r184, %p121;
	shl.b32 	%r188, %r182, 18;
	selp.b32 	%r189, 1072693248, %r188, %p121;
	mov.b32 	%r190, 0;
	mov.b64 	%fd100, {%r190, %r189};
	shl.b32 	%r191, %r187, 20;
	mov.b64 	%fd101, {%r190, %r191};
	mul.rn.f64 	%fd102, %fd131, %fd101;
	mul.rn.f64 	%fd103, %fd102, %fd100;
	mul.rn.f64 	%fd104, %fd103, %fd100;
	mul.rn.f64 	%fd135, %fd104, %fd100;
	setp.eq.f64 	%p122, %fd135, 0d0000000000000000;
	@%p122 bra 	$L__BB3_84;
	add.s32 	%r257, %r256, 20;
$L__BB3_73:
	cvt.rni.f64.f64 	%fd33, %fd135;
	cvt.rzi.s64.f64 	%rd569, %fd33;
	shl.b32 	%r192, %r257, 7;
	add.s32 	%r54, %r2, %r192;
	ld.shared.u64 	%rd567, [%r54];
$L__BB3_74:
	add.s64 	%rd167, %rd567, %rd569;
	atom.relaxed.shared.cas.b64 	%rd568, [%r54], %rd567, %rd167;
	setp.ne.s64 	%p123, %rd568, %rd567;
	mov.u64 	%rd567, %rd568;
	@%p123 bra 	$L__BB3_74;
	add.s64 	%rd168, %rd568, %rd569;
	min.s64 	%rd169, %rd569, %rd568;
	setp.gt.s64 	%p124, %rd169, 0;
	setp.lt.s64 	%p125, %rd168, 0;
	and.pred  	%p126, %p124, %p125;
	and.b64  	%rd170, %rd569, %rd568;
	setp.lt.s64 	%p127, %rd170, 0;
	setp.gt.s64 	%p128, %rd168, 0;
	and.pred  	%p129, %p127, %p128;
	or.pred  	%p130, %p129, %p126;
	not.pred 	%p131, %p130;
	@%p131 bra 	$L__BB3_83;
	mov.u32 	%r258, %r257;
$L__BB3_77:
	add.s64 	%rd68, %rd568, %rd569;
	shl.b32 	%r193, %r258, 7;
	add.s32 	%r56, %r2, %r193;
	and.b64  	%rd69, %rd68, -72057594037927936;
	ld.shared.u64 	%rd570, [%r56];
$L__BB3_78:
	sub.s64 	%rd171, %rd570, %rd69;
	atom.relaxed.shared.cas.b64 	%rd72, [%r56], %rd570, %rd171;
	setp.ne.s64 	%p132, %rd72, %rd570;
	mov.u64 	%rd570, %rd72;
	@%p132 bra 	$L__BB3_78;
	setp.gt.s64 	%p133, %rd568, 0;
	selp.b64 	%rd172, 256, -256, %p133;
	shr.s64 	%rd173, %rd68, 56;
	add.s64 	%rd569, %rd173, %rd172;
	add.s32 	%r258, %r258, 1;
	setp.gt.u32 	%p134, %r258, 38;
	@%p134 bra 	$L__BB3_83;
	ld.shared.u64 	%rd571, [%r56+128];
$L__BB3_81:
	add.s64 	%rd174, %rd571, %rd569;
	atom.relaxed.shared.cas.b64 	%rd568, [%r56+128], %rd571, %rd174;
	setp.ne.s64 	%p135, %rd568, %rd571;
	mov.u64 	%rd571, %rd568;
	@%p135 bra 	$L__BB3_81;
	add.s64 	%rd176, %rd568, %rd569;
	min.s64 	%rd177, %rd569, %rd568;
	setp.gt.s64 	%p136, %rd177, 0;
	setp.lt.s64 	%p137, %rd176, 0;
	and.pred  	%p138, %p136, %p137;
	and.b64  	%rd178, %rd569, %rd568;
	setp.lt.s64 	%p139, %rd178, 0;
	setp.gt.s64 	%p140, %rd176, 0;
	and.pred  	%p141, %p139, %p140;
	or.pred  	%p142, %p141, %p138;
	@%p142 bra 	$L__BB3_77;
$L__BB3_83:
	sub.f64 	%fd105, %fd135, %fd33;
	mul.f64 	%fd135, %fd105, 0d4370000000000000;
	add.s32 	%r257, %r257, -1;
	setp.neu.f64 	%p143, %fd135, 0d0000000000000000;
	@%p143 bra 	$L__BB3_73;
$L__BB3_84:
	setp.eq.f64 	%p144, %fd130, 0d0000000000000000;
	@%p144 bra 	$L__BB3_100;
	{
	.reg .b32 %temp; 
	mov.b64 	{%temp, %r195}, %fd130;
	}
	and.b32  	%r196, %r195, 2146435072;
	setp.eq.s32 	%p145, %r196, 0;
	mul.f64 	%fd106, %fd130, 0d4350000000000000;
	{
	.reg .b32 %temp; 
	mov.b64 	{%temp, %r197}, %fd106;
	}
	and.b32  	%r198, %r197, 2146435072;
	add.s32 	%r199, %r198, -56623104;
	selp.f64 	%fd107, %fd106, %fd130, %p145;
	selp.b32 	%r200, %r199, %r196, %p145;
	setp.eq.f64 	%p146, %fd107, 0d0000000000000000;
	setp.eq.s32 	%p147, %r200, 2146435072;
	or.pred  	%p148, %p146, %p147;
	mov.b32 	%r259, 0;
	@%p148 bra 	$L__BB3_87;
	add.s32 	%r201, %r200, -1071644672;
	shr.s32 	%r202, %r201, 20;
	cvt.u16.u32 	%rs26, %r202;
	mul.hi.s16 	%rs27, %rs26, 18725;
	shr.u16 	%rs28, %rs27, 15;
	shr.s16 	%rs29, %rs27, 4;
	add.s16 	%rs30, %rs29, %rs28;
	cvt.s32.s16 	%r259, %rs30;
$L__BB3_87:
	mul.lo.s32 	%r203, %r259, -56;
	add.s32 	%r204, %r203, 4092;
	shr.u32 	%r205, %r204, 2;
	mad.lo.s32 	%r206, %r205, 4093, %r204;
	abs.s32 	%r207, %r203;
	setp.lt.u32 	%p149, %r207, 217;
	add.s32 	%r208, %r203, 1023;
	selp.b32 	%r209, %r208, %r206, %p149;
	shl.b32 	%r210, %r204, 18;
	selp.b32 	%r211, 1072693248, %r210, %p149;
	mov.b32 	%r212, 0;
	mov.b64 	%fd108, {%r212, %r211};
	shl.b32 	%r213, %r209, 20;
	mov.b64 	%fd109, {%r212, %r213};
	mul.rn.f64 	%fd110, %fd130, %fd109;
	mul.rn.f64 	%fd111, %fd110, %fd108;
	mul.rn.f64 	%fd112, %fd111, %fd108;
	mul.rn.f64 	%fd136, %fd112, %fd108;
	setp.eq.f64 	%p150, %fd136, 0d0000000000000000;
	@%p150 bra 	$L__BB3_100;
	add.s32 	%r260, %r259, 20;
$L__BB3_89:
	cvt.rni.f64.f64 	%fd37, %fd136;
	cvt.rzi.s64.f64 	%rd574, %fd37;
	shl.b32 	%r214, %r260, 7;
	add.s32 	%r64, %r2, %r214;
	ld.shared.u64 	%rd572, [%r64];
$L__BB3_90:
	add.s64 	%rd179, %rd572, %rd574;
	atom.relaxed.shared.cas.b64 	%rd573, [%r64], %rd572, %rd179;
	setp.ne.s64 	%p151, %rd573, %rd572;
	mov.u64 	%rd572, %rd573;
	@%p151 bra 	$L__BB3_90;
	add.s64 	%rd180, %rd573, %rd574;
	min.s64 	%rd181, %rd574, %rd573;
	setp.gt.s64 	%p152, %rd181, 0;
	setp.lt.s64 	%p153, %rd180, 0;
	and.pred  	%p154, %p152, %p153;
	and.b64  	%rd182, %rd574, %rd573;
	setp.lt.s64 	%p155, %rd182, 0;
	setp.gt.s64 	%p156, %rd180, 0;
	and.pred  	%p157, %p155, %p156;
	or.pred  	%p158, %p157, %p154;
	not.pred 	%p159, %p158;
	@%p159 bra 	$L__BB3_99;
	mov.u32 	%r261, %r260;
$L__BB3_93:
	add.s64 	%rd83, %rd573, %rd574;
	shl.b32 	%r215, %r261, 7;
	add.s32 	%r66, %r2, %r215;
	and.b64  	%rd84, %rd83, -72057594037927936;
	ld.shared.u64 	%rd575, [%r66];
$L__BB3_94:
	sub.s64 	%rd183, %rd575, %rd84;
	atom.relaxed.shared.cas.b64 	%rd87, [%r66], %rd575, %rd183;
	setp.ne.s64 	%p160, %rd87, %rd575;
	mov.u64 	%rd575, %rd87;
	@%p160 bra 	$L__BB3_94;
	setp.gt.s64 	%p161, %rd573, 0;
	selp.b64 	%rd184, 256, -256, %p161;
	shr.s64 	%rd185, %rd83, 56;
	add.s64 	%rd574, %rd185, %rd184;
	add.s32 	%r261, %r261, 1;
	setp.gt.u32 	%p162, %r261, 38;
	@%p162 bra 	$L__BB3_99;
	ld.shared.u64 	%rd576, [%r66+128];
$L__BB3_97:
	add.s64 	%rd186, %rd576, %rd574;
	atom.relaxed.shared.cas.b64 	%rd573, [%r66+128], %rd576, %rd186;
	setp.ne.s64 	%p163, %rd573, %rd576;
	mov.u64 	%rd576, %rd573;
	@%p163 bra 	$L__BB3_97;
	add.s64 	%rd188, %rd573, %rd574;
	min.s64 	%rd189, %rd574, %rd573;
	setp.gt.s64 	%p164, %rd189, 0;
	setp.lt.s64 	%p165, %rd188, 0;
	and.pred  	%p166, %p164, %p165;
	and.b64  	%rd190, %rd574, %rd573;
	setp.lt.s64 	%p167, %rd190, 0;
	setp.gt.s64 	%p168, %rd188, 0;
	and.pred  	%p169, %p167, %p168;
	or.pred  	%p170, %p169, %p166;
	@%p170 bra 	$L__BB3_93;
$L__BB3_99:
	sub.f64 	%fd113, %fd136, %fd37;
	mul.f64 	%fd136, %fd113, 0d4370000000000000;
	add.s32 	%r260, %r260, -1;
	setp.neu.f64 	%p171, %fd136, 0d0000000000000000;
	@%p171 bra 	$L__BB3_89;
$L__BB3_100:
	setp.eq.f64 	%p172, %fd129, 0d0000000000000000;
	@%p172 bra 	$L__BB3_116;
	{
	.reg .b32 %temp; 
	mov.b64 	{%temp, %r217}, %fd129;
	}
	and.b32  	%r218, %r217, 2146435072;
	setp.eq.s32 	%p173, %r218, 0;
	mul.f64 	%fd114, %fd129, 0d4350000000000000;
	{
	.reg .b32 %temp; 
	mov.b64 	{%temp, %r219}, %fd114;
	}
	and.b32  	%r220, %r219, 2146435072;
	add.s32 	%r221, %r220, -56623104;
	selp.f64 	%fd115, %fd114, %fd129, %p173;
	selp.b32 	%r222, %r221, %r218, %p173;
	setp.eq.f64 	%p174, %fd115, 0d0000000000000000;
	setp.eq.s32 	%p175, %r222, 2146435072;
	or.pred  	%p176, %p174, %p175;
	mov.b32 	%r262, 0;
	@%p176 bra 	$L__BB3_103;
	add.s32 	%r223, %r222, -1071644672;
	shr.s32 	%r224, %r223, 20;
	cvt.u16.u32 	%rs31, %r224;
	mul.hi.s16 	%rs32, %rs31, 18725;
	shr.u16 	%rs33, %rs32, 15;
	shr.s16 	%rs34, %rs32, 4;
	add.s16 	%rs35, %rs34, %rs33;
	cvt.s32.s16 	%r262, %rs35;
$L__BB3_103:
	mul.lo.s32 	%r225, %r262, -56;
	add.s32 	%r226, %r225, 4092;
	shr.u32 	%r227, %r226, 2;
	mad.lo.s32 	%r228, %r227, 4093, %r226;
	abs.s32 	%r229, %r225;
	setp.lt.u32 	%p177, %r229, 217;
	add.s32 	%r230, %r225, 1023;
	selp.b32 	%r231, %r230, %r228, %p177;
	shl.b32 	%r232, %r226, 18;
	selp.b32 	%r233, 1072693248, %r232, %p177;
	mov.b32 	%r234, 0;
	mov.b64 	%fd116, {%r234, %r233};
	shl.b32 	%r235, %r231, 20;
	mov.b64 	%fd117, {%r234, %r235};
	mul.rn.f64 	%fd118, %fd129, %fd117;
	mul.rn.f64 	%fd119, %fd118, %fd116;
	mul.rn.f64 	%fd120, %fd119, %fd116;
	mul.rn.f64 	%fd137, %fd120, %fd116;
	setp.eq.f64 	%p178, %fd137, 0d0000000000000000;
	@%p178 bra 	$L__BB3_116;
	add.s32 	%r263, %r262, 20;
$L__BB3_105:
	cvt.rni.f64.f64 	%fd41, %fd137;
	cvt.rzi.s64.f64 	%rd579, %fd41;
	shl.b32 	%r236, %r263, 7;
	add.s32 	%r74, %r2, %r236;
	ld.shared.u64 	%rd577, [%r74];
$L__BB3_106:
	add.s64 	%rd191, %rd577, %rd579;
	atom.relaxed.shared.cas.b64 	%rd578, [%r74], %rd577, %rd191;
	setp.ne.s64 	%p179, %rd578, %rd577;
	mov.u64 	%rd577, %rd578;
	@%p179 bra 	$L__BB3_106;
	add.s64 	%rd192, %rd578, %rd579;
	min.s64 	%rd193, %rd579, %rd578;
	setp.gt.s64 	%p180, %rd193, 0;
	setp.lt.s64 	%p181, %rd192, 0;
	and.pred  	%p182, %p180, %p181;
	and.b64  	%rd194, %rd579, %rd578;
	setp.lt.s64 	%p183, %rd194, 0;
	setp.gt.s64 	%p184, %rd192, 0;
	and.pred  	%p185, %p183, %p184;
	or.pred  	%p186, %p185, %p182;
	not.pred 	%p187, %p186;
	@%p187 bra 	$L__BB3_115;
	mov.u32 	%r264, %r263;
$L__BB3_109:
	add.s64 	%rd98, %rd578, %rd579;
	shl.b32 	%r237, %r264, 7;
	add.s32 	%r76, %r2, %r237;
	and.b64  	%rd99, %rd98, -72057594037927936;
	ld.shared.u64 	%rd580, [%r76];
$L__BB3_110:
	sub.s64 	%rd195, %rd580, %rd99;
	atom.relaxed.shared.cas.b64 	%rd102, [%r76], %rd580, %rd195;
	setp.ne.s64 	%p188, %rd102, %rd580;
	mov.u64 	%rd580, %rd102;
	@%p188 bra 	$L__BB3_110;
	setp.gt.s64 	%p189, %rd578, 0;
	selp.b64 	%rd196, 256, -256, %p189;
	shr.s64 	%rd197, %rd98, 56;
	add.s64 	%rd579, %rd197, %rd196;
	add.s32 	%r264, %r264, 1;
	setp.gt.u32 	%p190, %r264, 38;
	@%p190 bra 	$L__BB3_115;
	ld.shared.u64 	%rd581, [%r76+128];
$L__BB3_113:
	add.s64 	%rd198, %rd581, %rd579;
	atom.relaxed.shared.cas.b64 	%rd578, [%r76+128], %rd581, %rd198;
	setp.ne.s64 	%p191, %rd578, %rd581;
	mov.u64 	%rd581, %rd578;
	@%p191 bra 	$L__BB3_113;
	add.s64 	%rd200, %rd578, %rd579;
	min.s64 	%rd201, %rd579, %rd578;
	setp.gt.s64 	%p192, %rd201, 0;
	setp.lt.s64 	%p193, %rd200, 0;
	and.pred  	%p194, %p192, %p193;
	and.b64  	%rd202, %rd579, %rd578;
	setp.lt.s64 	%p195, %rd202, 0;
	setp.gt.s64 	%p196, %rd200, 0;
	and.pred  	%p197, %p195, %p196;
	or.pred  	%p198, %p197, %p194;
	@%p198 bra 	$L__BB3_109;
$L__BB3_115:
	sub.f64 	%fd121, %fd137, %fd41;
	mul.f64 	%fd137, %fd121, 0d4370000000000000;
	add.s32 	%r263, %r263, -1;
	setp.neu.f64 	%p199, %fd137, 0d0000000000000000;
	@%p199 bra 	$L__BB3_105;
$L__BB3_116:
	bar.sync 	0;
	setp.gt.u32 	%p200, %r1, 15;
	@%p200 bra 	$L__BB3_118;
	ld.shared.u64 	%rd203, [%r2];
	and.b64  	%rd204, %rd203, 72057594037927935;
	st.shared.u64 	[%r2], %rd204;
	shr.s64 	%rd205, %rd203, 56;
	ld.shared.u64 	%rd206, [%r2+128];
	add.s64 	%rd207, %rd206, %rd205;
	and.b64  	%rd208, %rd207, 72057594037927935;
	st.shared.u64 	[%r2+128], %rd208;
	shr.s64 	%rd209, %rd207, 56;
	ld.shared.u64 	%rd210, [%r2+256];
	add.s64 	%rd211, %rd210, %rd209;
	and.b64  	%rd212, %rd211, 72057594037927935;
	st.shared.u64 	[%r2+256], %rd212;
	shr.s64 	%rd213, %rd211, 56;
	ld.shared.u64 	%rd214, [%r2+384];
	add.s64 	%rd215, %rd214, %rd213;
	and.b64  	%rd216, %rd215, 72057594037927935;
	st.shared.u64 	[%r2+384], %rd216;
	shr.s64 	%rd217, %rd215, 56;
	ld.shared.u64 	%rd218, [%r2+512];
	add.s64 	%rd219, %rd218, %rd217;
	and.b64  	%rd220, %rd219, 72057594037927935;
	st.shared.u64 	[%r2+512], %rd220;
	shr.s64 	%rd221, %rd219, 56;
	ld.shared.u64 	%rd222, [%r2+640];
	add.s64 	%rd223, %rd222, %rd221;
	and.b64  	%rd224, %rd223, 72057594037927935;
	st.shared.u64 	[%r2+640], %rd224;
	shr.s64 	%rd225, %rd223, 56;
	ld.shared.u64 	%rd226, [%r2+768];
	add.s64 	%rd227, %rd226, %rd225;
	and.b64  	%rd228, %rd227, 72057594037927935;
	st.shared.u64 	[%r2+768], %rd228;
	shr.s64 	%rd229, %rd227, 56;
	ld.shared.u64 	%rd230, [%r2+896];
	add.s64 	%rd231, %rd230, %rd229;
	and.b64  	%rd232, %rd231, 72057594037927935;
	st.shared.u64 	[%r2+896], %rd232;
	shr.s64 	%rd233, %rd231, 56;
	ld.shared.u64 	%rd234, [%r2+1024];
	add.s64 	%rd235, %rd234, %rd233;
	and.b64  	%rd236, %rd235, 72057594037927935;
	st.shared.u64 	[%r2+1024], %rd236;
	shr.s64 	%rd237, %rd235, 56;
	ld.shared.u64 	%rd238, [%r2+1152];
	add.s64 	%rd239, %rd238, %rd237;
	and.b64  	%rd240, %rd239, 72057594037927935;
	st.shared.u64 	[%r2+1152], %rd240;
	shr.s64 	%rd241, %rd239, 56;
	ld.shared.u64 	%rd242, [%r2+1280];
	add.s64 	%rd243, %rd242, %rd241;
	and.b64  	%rd244, %rd243, 72057594037927935;
	st.shared.u64 	[%r2+1280], %rd244;
	shr.s64 	%rd245, %rd243, 56;
	ld.shared.u64 	%rd246, [%r2+1408];
	add.s64 	%rd247, %rd246, %rd245;
	and.b64  	%rd248, %rd247, 72057594037927935;
	st.shared.u64 	[%r2+1408], %rd248;
	shr.s64 	%rd249, %rd247, 56;
	ld.shared.u64 	%rd250, [%r2+1536];
	add.s64 	%rd251, %rd250, %rd249;
	and.b64  	%rd252, %rd251, 72057594037927935;
	st.shared.u64 	[%r2+1536], %rd252;
	shr.s64 	%rd253, %rd251, 56;
	ld.shared.u64 	%rd254, [%r2+1664];
	add.s64 	%rd255, %rd254, %rd253;
	and.b64  	%rd256, %rd255, 72057594037927935;
	st.shared.u64 	[%r2+1664], %rd256;
	shr.s64 	%rd257, %rd255, 56;
	ld.shared.u64 	%rd258, [%r2+1792];
	add.s64 	%rd259, %rd258, %rd257;
	and.b64  	%rd260, %rd259, 72057594037927935;
	st.shared.u64 	[%r2+1792], %rd260;
	shr.s64 	%rd261, %rd259, 56;
	ld.shared.u64 	%rd262, [%r2+1920];
	add.s64 	%rd263, %rd262, %rd261;
	and.b64  	%rd264, %rd263, 72057594037927935;
	st.shared.u64 	[%r2+1920], %rd264;
	shr.s64 	%rd265, %rd263, 56;
	ld.shared.u64 	%rd266, [%r2+2048];
	add.s64 	%rd267, %rd266, %rd265;
	and.b64  	%rd268, %rd267, 72057594037927935;
	st.shared.u64 	[%r2+2048], %rd268;
	shr.s64 	%rd269, %rd267, 56;
	ld.shared.u64 	%rd270, [%r2+2176];
	add.s64 	%rd271, %rd270, %rd269;
	and.b64  	%rd272, %rd271, 72057594037927935;
	st.shared.u64 	[%r2+2176], %rd272;
	shr.s64 	%rd273, %rd271, 56;
	ld.shared.u64 	%rd274, [%r2+2304];
	add.s64 	%rd275, %rd274, %rd273;
	and.b64  	%rd276, %rd275, 72057594037927935;
	st.shared.u64 	[%r2+2304], %rd276;
	shr.s64 	%rd277, %rd275, 56;
	ld.shared.u64 	%rd278, [%r2+2432];
	add.s64 	%rd279, %rd278, %rd277;
	and.b64  	%rd280, %rd279, 72057594037927935;
	st.shared.u64 	[%r2+2432], %rd280;
	shr.s64 	%rd281, %rd279, 56;
	ld.shared.u64 	%rd282, [%r2+2560];
	add.s64 	%rd283, %rd282, %rd281;
	and.b64  	%rd284, %rd283, 72057594037927935;
	st.shared.u64 	[%r2+2560], %rd284;
	shr.s64 	%rd285, %rd283, 56;
	ld.shared.u64 	%rd286, [%r2+2688];
	add.s64 	%rd287, %rd286, %rd285;
	and.b64  	%rd288, %rd287, 72057594037927935;
	st.shared.u64 	[%r2+2688], %rd288;
	shr.s64 	%rd289, %rd287, 56;
	ld.shared.u64 	%rd290, [%r2+2816];
	add.s64 	%rd291, %rd290, %rd289;
	and.b64  	%rd292, %rd291, 72057594037927935;
	st.shared.u64 	[%r2+2816], %rd292;
	shr.s64 	%rd293, %rd291, 56;
	ld.shared.u64 	%rd294, [%r2+2944];
	add.s64 	%rd295, %rd294, %rd293;
	and.b64  	%rd296, %rd295, 72057594037927935;
	st.shared.u64 	[%r2+2944], %rd296;
	shr.s64 	%rd297, %rd295, 56;
	ld.shared.u64 	%rd298, [%r2+3072];
	add.s64 	%rd299, %rd298, %rd297;
	and.b64  	%rd300, %rd299, 72057594037927935;
	st.shared.u64 	[%r2+3072], %rd300;
	shr.s64 	%rd301, %rd299, 56;
	ld.shared.u64 	%rd302, [%r2+3200];
	add.s64 	%rd303, %rd302, %rd301;
	and.b64  	%rd304, %rd303, 72057594037927935;
	st.shared.u64 	[%r2+3200], %rd304;
	shr.s64 	%rd305, %rd303, 56;
	ld.shared.u64 	%rd306, [%r2+3328];
	add.s64 	%rd307, %rd306, %rd305;
	and.b64  	%rd308, %rd307, 72057594037927935;
	st.shared.u64 	[%r2+3328], %rd308;
	shr.s64 	%rd309, %rd307, 56;
	ld.shared.u64 	%rd310, [%r2+3456];
	add.s64 	%rd311, %rd310, %rd309;
	and.b64  	%rd312, %rd311, 72057594037927935;
	st.shared.u64 	[%r2+3456], %rd312;
	shr.s64 	%rd313, %rd311, 56;
	ld.shared.u64 	%rd314, [%r2+3584];
	add.s64 	%rd315, %rd314, %rd313;
	and.b64  	%rd316, %rd315, 72057594037927935;
	st.shared.u64 	[%r2+3584], %rd316;
	shr.s64 	%rd317, %rd315, 56;
	ld.shared.u64 	%rd318, [%r2+3712];
	add.s64 	%rd319, %rd318, %rd317;
	and.b64  	%rd320, %rd319, 72057594037927935;
	st.shared.u64 	[%r2+3712], %rd320;
	shr.s64 	%rd321, %rd319, 56;
	ld.shared.u64 	%rd322, [%r2+3840];
	add.s64 	%rd323, %rd322, %rd321;
	and.b64  	%rd324, %rd323, 72057594037927935;
	st.shared.u64 	[%r2+3840], %rd324;
	shr.s64 	%rd325, %rd323, 56;
	ld.shared.u64 	%rd326, [%r2+3968];
	add.s64 	%rd327, %rd326, %rd325;
	and.b64  	%rd328, %rd327, 72057594037927935;
	st.shared.u64 	[%r2+3968], %rd328;
	shr.s64 	%rd329, %rd327, 56;
	ld.shared.u64 	%rd330, [%r2+4096];
	add.s64 	%rd331, %rd330, %rd329;
	and.b64  	%rd332, %rd331, 72057594037927935;
	st.shared.u64 	[%r2+4096], %rd332;
	shr.s64 	%rd333, %rd331, 56;
	ld.shared.u64 	%rd334, [%r2+4224];
	add.s64 	%rd335, %rd334, %rd333;
	and.b64  	%rd336, %rd335, 72057594037927935;
	st.shared.u64 	[%r2+4224], %rd336;
	shr.s64 	%rd337, %rd335, 56;
	ld.shared.u64 	%rd338, [%r2+4352];
	add.s64 	%rd339, %rd338, %rd337;
	and.b64  	%rd340, %rd339, 72057594037927935;
	st.shared.u64 	[%r2+4352], %rd340;
	shr.s64 	%rd341, %rd339, 56;
	ld.shared.u64 	%rd342, [%r2+4480];
	add.s64 	%rd343, %rd342, %rd341;
	and.b64  	%rd344, %rd343, 72057594037927935;
	st.shared.u64 	[%r2+4480], %rd344;
	shr.s64 	%rd345, %rd343, 56;
	ld.shared.u64 	%rd346, [%r2+4608];
	add.s64 	%rd347, %rd346, %rd345;
	and.b64  	%rd348, %rd347, 72057594037927935;
	st.shared.u64 	[%r2+4608], %rd348;
	shr.s64 	%rd349, %rd347, 56;
	ld.shared.u64 	%rd350, [%r2+4736];
	add.s64 	%rd351, %rd350, %rd349;
	and.b64  	%rd352, %rd351, 72057594037927935;
	st.shared.u64 	[%r2+4736], %rd352;
	shr.s64 	%rd353, %rd351, 56;
	ld.shared.u64 	%rd354, [%r2+4864];
	add.s64 	%rd355, %rd354, %rd353;
	st.shared.u64 	[%r2+4864], %rd355;
$L__BB3_118:
	bar.sync 	0;
	setp.gt.u32 	%p201, %r1, 38;
	@%p201 bra 	$L__BB3_120;
	shl.b32 	%r238, %r1, 7;
	mov.u32 	%r239, _ZZN6exblas5ExDOTEPxPKdS2_S2_jE4l_sa;
	add.s32 	%r240, %r239, %r238;
	ld.shared.u64 	%rd356, [%r240];
	ld.shared.u64 	%rd357, [%r240+8];
	add.s64 	%rd358, %rd357, %rd356;
	ld.shared.u64 	%rd359, [%r240+16];
	add.s64 	%rd360, %rd359, %rd358;
	ld.shared.u64 	%rd361, [%r240+24];
	add.s64 	%rd362, %rd361, %rd360;
	ld.shared.u64 	%rd363, [%r240+32];
	add.s64 	%rd364, %rd363, %rd362;
	ld.shared.u64 	%rd365, [%r240+40];
	add.s64 	%rd366, %rd365, %rd364;
	ld.shared.u64 	%rd367, [%r240+48];
	add.s64 	%rd368, %rd367, %rd366;
	ld.shared.u64 	%rd369, [%r240+56];
	add.s64 	%rd370, %rd369, %rd368;
	ld.shared.u64 	%rd371, [%r240+64];
	add.s64 	%rd372, %rd371, %rd370;
	ld.shared.u64 	%rd373, [%r240+72];
	add.s64 	%rd374, %rd373, %rd372;
	ld.shared.u64 	%rd375, [%r240+80];
	add.s64 	%rd376, %rd375, %rd374;
	ld.shared.u64 	%rd377, [%r240+88];
	add.s64 	%rd378, %rd377, %rd376;
	ld.shared.u64 	%rd379, [%r240+96];
	add.s64 	%rd380, %rd379, %rd378;
	ld.shared.u64 	%rd381, [%r240+104];
	add.s64 	%rd382, %rd381, %rd380;
	ld.shared.u64 	%rd383, [%r240+112];
	add.s64 	%rd384, %rd383, %rd382;
	ld.shared.u64 	%rd385, [%r240+120];
	add.s64 	%rd386, %rd385, %rd384;
	mad.lo.s32 	%r241, %r3, 39, %r1;
	mul.wide.u32 	%rd387, %r241, 8;
	add.s64 	%rd388, %rd1, %rd387;
	st.global.u64 	[%rd388], %rd386;
$L__BB3_120:
	bar.sync 	0;
	setp.ne.s32 	%p202, %r1, 0;
	@%p202 bra 	$L__BB3_122;
	mul.lo.s32 	%r242, %r3, 39;
	mul.wide.u32 	%rd389, %r242, 8;
	add.s64 	%rd390, %rd1, %rd389;
	ld.global.u64 	%rd391, [%rd390];
	and.b64  	%rd392, %rd391, 72057594037927935;
	st.global.u64 	[%rd390], %rd392;
	shr.s64 	%rd393, %rd391, 56;
	ld.global.u64 	%rd394, [%rd390+8];
	add.s64 	%rd395, %rd394, %rd393;
	and.b64  	%rd396, %rd395, 72057594037927935;
	st.global.u64 	[%rd390+8], %rd396;
	shr.s64 	%rd397, %rd395, 56;
	ld.global.u64 	%rd398, [%rd390+16];
	add.s64 	%rd399, %rd398, %rd397;
	and.b64  	%rd400, %rd399, 72057594037927935;
	st.global.u64 	[%rd390+16], %rd400;
	shr.s64 	%rd401, %rd399, 56;
	ld.global.u64 	%rd402, [%rd390+24];
	add.s64 	%rd403, %rd402, %rd401;
	and.b64  	%rd404, %rd403, 72057594037927935;
	st.global.u64 	[%rd390+24], %rd404;
	shr.s64 	%rd405, %rd403, 56;
	ld.global.u64 	%rd406, [%rd390+32];
	add.s64 	%rd407, %rd406, %rd405;
	and.b64  	%rd408, %rd407, 72057594037927935;
	st.global.u64 	[%rd390+32], %rd408;
	shr.s64 	%rd409, %rd407, 56;
	ld.global.u64 	%rd410, [%rd390+40];
	add.s64 	%rd411, %rd410, %rd409;
	and.b64  	%rd412, %rd411, 72057594037927935;
	st.global.u64 	[%rd390+40], %rd412;
	shr.s64 	%rd413, %rd411, 56;
	ld.global.u64 	%rd414, [%rd390+48];
	add.s64 	%rd415, %rd414, %rd413;
	and.b64  	%rd416, %rd415, 72057594037927935;
	st.global.u64 	[%rd390+48], %rd416;
	shr.s64 	%rd417, %rd415, 56;
	ld.global.u64 	%rd418, [%rd390+56];
	add.s64 	%rd419, %rd418, %rd417;
	and.b64  	%rd420, %rd419, 72057594037927935;
	st.global.u64 	[%rd390+56], %rd420;
	shr.s64 	%rd421, %rd419, 56;
	ld.global.u64 	%rd422, [%rd390+64];
	add.s64 	%rd423, %rd422, %rd421;
	and.b64  	%rd424, %rd423, 72057594037927935;
	st.global.u64 	[%rd390+64], %rd424;
	shr.s64 	%rd425, %rd423, 56;
	ld.global.u64 	%rd426, [%rd390+72];
	add.s64 	%rd427, %rd426, %rd425;
	and.b64  	%rd428, %rd427, 72057594037927935;
	st.global.u64 	[%rd390+72], %rd428;
	shr.s64 	%rd429, %rd427, 56;
	ld.global.u64 	%rd430, [%rd390+80];
	add.s64 	%rd431, %rd430, %rd429;
	and.b64  	%rd432, %rd431, 72057594037927935;
	st.global.u64 	[%rd390+80], %rd432;
	shr.s64 	%rd433, %rd431, 56;
	ld.global.u64 	%rd434, [%rd390+88];
	add.s64 	%rd435, %rd434, %rd433;
	and.b64  	%rd436, %rd435, 72057594037927935;
	st.global.u64 	[%rd390+88], %rd436;
	shr.s64 	%rd437, %rd435, 56;
	ld.global.u64 	%rd438, [%rd390+96];
	add.s64 	%rd439, %rd438, %rd437;
	and.b64  	%rd440, %rd439, 72057594037927935;
	st.global.u64 	[%rd390+96], %rd440;
	shr.s64 	%rd441, %rd439, 56;
	ld.global.u64 	%rd442, [%rd390+104];
	add.s64 	%rd443, %rd442, %rd441;
	and.b64  	%rd444, %rd443, 72057594037927935;
	st.global.u64 	[%rd390+104], %rd444;
	shr.s64 	%rd445, %rd443, 56;
	ld.global.u64 	%rd446, [%rd390+112];
	add.s64 	%rd447, %rd446, %rd445;
	and.b64  	%rd448, %rd447, 72057594037927935;
	st.global.u64 	[%rd390+112], %rd448;
	shr.s64 	%rd449, %rd447, 56;
	ld.global.u64 	%rd450, [%rd390+120];
	add.s64 	%rd451, %rd450, %rd449;
	and.b64  	%rd452, %rd451, 72057594037927935;
	st.global.u64 	[%rd390+120], %rd452;
	shr.s64 	%rd453, %rd451, 56;
	ld.global.u64 	%rd454, [%rd390+128];
	add.s64 	%rd455, %rd454, %rd453;
	and.b64  	%rd456, %rd455, 72057594037927935;
	st.global.u64 	[%rd390+128], %rd456;
	shr.s64 	%rd457, %rd455, 56;
	ld.global.u64 	%rd458, [%rd390+136];
	add.s64 	%rd459, %rd458, %rd457;
	and.b64  	%rd460, %rd459, 72057594037927935;
	st.global.u64 	[%rd390+136], %rd460;
	shr.s64 	%rd461, %rd459, 56;
	ld.global.u64 	%rd462, [%rd390+144];
	add.s64 	%rd463, %rd462, %rd461;
	and.b64  	%rd464, %rd463, 72057594037927935;
	st.global.u64 	[%rd390+144], %rd464;
	shr.s64 	%rd465, %rd463, 56;
	ld.global.u64 	%rd466, [%rd390+152];
	add.s64 	%rd467, %rd466, %rd465;
	and.b64  	%rd468, %rd467, 72057594037927935;
	st.global.u64 	[%rd390+152], %rd468;
	shr.s64 	%rd469, %rd467, 56;
	ld.global.u64 	%rd470, [%rd390+160];
	add.s64 	%rd471, %rd470, %rd469;
	and.b64  	%rd472, %rd471, 72057594037927935;
	st.global.u64 	[%rd390+160], %rd472;
	shr.s64 	%rd473, %rd471, 56;
	ld.global.u64 	%rd474, [%rd390+168];
	add.s64 	%rd475, %rd474, %rd473;
	and.b64  	%rd476, %rd475, 72057594037927935;
	st.global.u64 	[%rd390+168], %rd476;
	shr.s64 	%rd477, %rd475, 56;
	ld.global.u64 	%rd478, [%rd390+176];
	add.s64 	%rd479, %rd478, %rd477;
	and.b64  	%rd480, %rd479, 72057594037927935;
	st.global.u64 	[%rd390+176], %rd480;
	shr.s64 	%rd481, %rd479, 56;
	ld.global.u64 	%rd482, [%rd390+184];
	add.s64 	%rd483, %rd482, %rd481;
	and.b64  	%rd484, %rd483, 72057594037927935;
	st.global.u64 	[%rd390+184], %rd484;
	shr.s64 	%rd485, %rd483, 56;
	ld.global.u64 	%rd486, [%rd390+192];
	add.s64 	%rd487, %rd486, %rd485;
	and.b64  	%rd488, %rd487, 72057594037927935;
	st.global.u64 	[%rd390+192], %rd488;
	shr.s64 	%rd489, %rd487, 56;
	ld.global.u64 	%rd490, [%rd390+200];
	add.s64 	%rd491, %rd490, %rd489;
	and.b64  	%rd492, %rd491, 72057594037927935;
	st.global.u64 	[%rd390+200], %rd492;
	shr.s64 	%rd493, %rd491, 56;
	ld.global.u64 	%rd494, [%rd390+208];
	add.s64 	%rd495, %rd494, %rd493;
	and.b64  	%rd496, %rd495, 72057594037927935;
	st.global.u64 	[%rd390+208], %rd496;
	shr.s64 	%rd497, %rd495, 56;
	ld.global.u64 	%rd498, [%rd390+216];
	add.s64 	%rd499, %rd498, %rd497;
	and.b64  	%rd500, %rd499, 72057594037927935;
	st.global.u64 	[%rd390+216], %rd500;
	shr.s64 	%rd501, %rd499, 56;
	ld.global.u64 	%rd502, [%rd390+224];
	add.s64 	%rd503, %rd502, %rd501;
	and.b64  	%rd504, %rd503, 72057594037927935;
	st.global.u64 	[%rd390+224], %rd504;
	shr.s64 	%rd505, %rd503, 56;
	ld.global.u64 	%rd506, [%rd390+232];
	add.s64 	%rd507, %rd506, %rd505;
	and.b64  	%rd508, %rd507, 72057594037927935;
	st.global.u64 	[%rd390+232], %rd508;
	shr.s64 	%rd509, %rd507, 56;
	ld.global.u64 	%rd510, [%rd390+240];
	add.s64 	%rd511, %rd510, %rd509;
	and.b64  	%rd512, %rd511, 72057594037927935;
	st.global.u64 	[%rd390+240], %rd512;
	shr.s64 	%rd513, %rd511, 56;
	ld.global.u64 	%rd514, [%rd390+248];
	add.s64 	%rd515, %rd514, %rd513;
	and.b64  	%rd516, %rd515, 72057594037927935;
	st.global.u64 	[%rd390+248], %rd516;
	shr.s64 	%rd517, %rd515, 56;
	ld.global.u64 	%rd518, [%rd390+256];
	add.s64 	%rd519, %rd518, %rd517;
	and.b64  	%rd520, %rd519, 72057594037927935;
	st.global.u64 	[%rd390+256], %rd520;
	shr.s64 	%rd521, %rd519, 56;
	ld.global.u64 	%rd522, [%rd390+264];
	add.s64 	%rd523, %rd522, %rd521;
	and.b64  	%rd524, %rd523, 72057594037927935;
	st.global.u64 	[%rd390+264], %rd524;
	shr.s64 	%rd525, %rd523, 56;
	ld.global.u64 	%rd526, [%rd390+272];
	add.s64 	%rd527, %rd526, %rd525;
	and.b64  	%rd528, %rd527, 72057594037927935;
	st.global.u64 	[%rd390+272], %rd528;
	shr.s64 	%rd529, %rd527, 56;
	ld.global.u64 	%rd530, [%rd390+280];
	add.s64 	%rd531, %rd530, %rd529;
	and.b64  	%rd532, %rd531, 72057594037927935;
	st.global.u64 	[%rd390+280], %rd532;
	shr.s64 	%rd533, %rd531, 56;
	ld.global.u64 	%rd534, [%rd390+288];
	add.s64 	%rd535, %rd534, %rd533;
	and.b64  	%rd536, %rd535, 72057594037927935;
	st.global.u64 	[%rd390+288], %rd536;
	shr.s64 	%rd537, %rd535, 56;
	ld.global.u64 	%rd538, [%rd390+296];
	add.s64 	%rd539, %rd538, %rd537;
	and.b64  	%rd540, %rd539, 72057594037927935;
	st.global.u64 	[%rd390+296], %rd540;
	shr.s64 	%rd541, %rd539, 56;
	ld.global.u64 	%rd542, [%rd390+304];
	add.s64 	%rd543, %rd542, %rd541;
	st.global.u64 	[%rd390+304], %rd543;
$L__BB3_122:
	ret;

}
	// .globl	_ZN6exblas13ExDOTCompleteEPxS0_
.visible .entry _ZN6exblas13ExDOTCompleteEPxS0_(
	.param .u64 .ptr .align 1 _ZN6exblas13ExDOTCompleteEPxS0__param_0,
	.param .u64 .ptr .align 1 _ZN6exblas13ExDOTCompleteEPxS0__param_1
)
{
	.reg .pred 	%p<15>;
	.reg .b32 	%r<87>;
	.reg .b64 	%rd<370>;

	ld.param.u64 	%rd18, [_ZN6exblas13ExDOTCompleteEPxS0__param_0];
	ld.param.u64 	%rd17, [_ZN6exblas13ExDOTCompleteEPxS0__param_1];
	cvta.to.global.u64 	%rd1, %rd18;
	mov.u32 	%r1, %tid.x;
	mov.u32 	%r2, %ctaid.x;
	setp.gt.u32 	%p1, %r1, 38;
	@%p1 bra 	$L__BB4_4;
	mad.lo.s32 	%r31, %r2, 2496, %r1;
	add.s32 	%r78, %r31, 312;
	mov.b64 	%rd360, 0;
	mov.b32 	%r79, 312;
$L__BB4_2:
	add.s32 	%r32, %r78, -312;
	mul.wide.u32 	%rd20, %r32, 8;
	add.s64 	%rd21, %rd1, %rd20;
	ld.global.u64 	%rd22, [%rd21];
	add.s64 	%rd23, %rd22, %rd360;
	add.s32 	%r33, %r78, -273;
	mul.wide.u32 	%rd24, %r33, 8;
	add.s64 	%rd25, %rd1, %rd24;
	ld.global.u64 	%rd26, [%rd25];
	add.s64 	%rd27, %rd26, %rd23;
	add.s32 	%r34, %r78, -234;
	mul.wide.u32 	%rd28, %r34, 8;
	add.s64 	%rd29, %rd1, %rd28;
	ld.global.u64 	%rd30, [%rd29];
	add.s64 	%rd31, %rd30, %rd27;
	add.s32 	%r35, %r78, -195;
	mul.wide.u32 	%rd32, %r35, 8;
	add.s64 	%rd33, %rd1, %rd32;
	ld.global.u64 	%rd34, [%rd33];
	add.s64 	%rd35, %rd34, %rd31;
	add.s32 	%r36, %r78, -156;
	mul.wide.u32 	%rd36, %r36, 8;
	add.s64 	%rd37, %rd1, %rd36;
	ld.global.u64 	%rd38, [%rd37];
	add.s64 	%rd39, %rd38, %rd35;
	add.s32 	%r37, %r78, -117;
	mul.wide.u32 	%rd40, %r37, 8;
	add.s64 	%rd41, %rd1, %rd40;
	ld.global.u64 	%rd42, [%rd41];
	add.s64 	%rd43, %rd42, %rd39;
	add.s32 	%r38, %r78, -78;
	mul.wide.u32 	%rd44, %r38, 8;
	add.s64 	%rd45, %rd1, %rd44;
	ld.global.u64 	%rd46, [%rd45];
	add.s64 	%rd47, %rd46, %rd43;
	add.s32 	%r39, %r78, -39;
	mul.wide.u32 	%rd48, %r39, 8;
	add.s64 	%rd49, %rd1, %rd48;
	ld.global.u64 	%rd50, [%rd49];
	add.s64 	%rd51, %rd50, %rd47;
	add.s32 	%r40, %r78, 273;
	mul.wide.u32 	%rd52, %r78, 8;
	add.s64 	%rd53, %rd1, %rd52;
	ld.global.u64 	%rd54, [%rd53];
	add.s64 	%rd55, %rd54, %rd51;
	add.s32 	%r41, %r78, 39;
	mul.wide.u32 	%rd56, %r41, 8;
	add.s64 	%rd57, %rd1, %rd56;
	ld.global.u64 	%rd58, [%rd57];
	add.s64 	%rd59, %rd58, %rd55;
	add.s32 	%r42, %r78, 78;
	mul.wide.u32 	%rd60, %r42, 8;
	add.s64 	%rd61, %rd1, %rd60;
	ld.global.u64 	%rd62, [%rd61];
	add.s64 	%rd63, %rd62, %rd59;
	add.s32 	%r43, %r78, 117;
	mul.wide.u32 	%rd64, %r43, 8;
	add.s64 	%rd65, %rd1, %rd64;
	ld.global.u64 	%rd66, [%rd65];
	add.s64 	%rd67, %rd66, %rd63;
	add.s32 	%r44, %r78, 156;
	mul.wide.u32 	%rd68, %r44, 8;
	add.s64 	%rd69, %rd1, %rd68;
	ld.global.u64 	%rd70, [%rd69];
	add.s64 	%rd71, %rd70, %rd67;
	add.s32 	%r45, %r78, 195;
	mul.wide.u32 	%rd72, %r45, 8;
	add.s64 	%rd73, %rd1, %rd72;
	ld.global.u64 	%rd74, [%rd73];
	add.s64 	%rd75, %rd74, %rd71;
	add.s32 	%r46, %r78, 234;
	mul.wide.u32 	%rd76, %r46, 8;
	add.s64 	%rd77, %rd1, %rd76;
	ld.global.u64 	%rd78, [%rd77];
	add.s64 	%rd79, %rd78, %rd75;
	mul.wide.u32 	%rd80, %r40, 8;
	add.s64 	%rd81, %rd1, %rd80;
	ld.global.u64 	%rd82, [%rd81];
	add.s64 	%rd360, %rd82, %rd79;
	add.s32 	%r79, %r79, 624;
	add.s32 	%r78, %r78, 624;
	setp.ne.s32 	%p2, %r79, 2808;
	@%p2 bra 	$L__BB4_2;
	mad.lo.s32 	%r47, %r2, 39, %r1;
	mul.wide.u32 	%rd83, %r47, 8;
	add.s64 	%rd84, %rd1, %rd83;
	st.global.u64 	[%rd84], %rd360;
$L__BB4_4:
	bar.sync 	0;
	setp.ne.s32 	%p3, %r1, 0;
	@%p3 bra 	$L__BB4_6;
	mul.lo.s32 	%r48, %r2, 39;
	mul.wide.u32 	%rd85, %r48, 8;
	add.s64 	%rd86, %rd1, %rd85;
	ld.global.u64 	%rd87, [%rd86];
	and.b64  	%rd88, %rd87, 72057594037927935;
	st.global.u64 	[%rd86], %rd88;
	shr.s64 	%rd89, %rd87, 56;
	ld.global.u64 	%rd90, [%rd86+8];
	add.s64 	%rd91, %rd90, %rd89;
	and.b64  	%rd92, %rd91, 72057594037927935;
	st.global.u64 	[%rd86+8], %rd92;
	shr.s64 	%rd93, %rd91, 56;
	ld.global.u64 	%rd94, [%rd86+16];
	add.s64 	%rd95, %rd94, %rd93;
	and.b64  	%rd96, %rd95, 72057594037927935;
	st.global.u64 	[%rd86+16], %rd96;
	shr.s64 	%rd97, %rd95, 56;
	ld.global.u64 	%rd98, [%rd86+24];
	add.s64 	%rd99, %rd98, %rd97;
	and.b64  	%rd100, %rd99, 72057594037927935;
	st.global.u64 	[%rd86+24], %rd100;
	shr.s64 	%rd101, %rd99, 56;
	ld.global.u64 	%rd102, [%rd86+32];
	add.s64 	%rd103, %rd102, %rd101;
	and.b64  	%rd104, %rd103, 72057594037927935;
	st.global.u64 	[%rd86+32], %rd104;
	shr.s64 	%rd105, %rd103, 56;
	ld.global.u64 	%rd106, [%rd86+40];
	add.s64 	%rd107, %rd106, %rd105;
	and.b64  	%rd108, %rd107, 72057594037927935;
	st.global.u64 	[%rd86+40], %rd108;
	shr.s64 	%rd109, %rd107, 56;
	ld.global.u64 	%rd110, [%rd86+48];
	add.s64 	%rd111, %rd110, %rd109;
	and.b64  	%rd112, %rd111, 72057594037927935;
	st.global.u64 	[%rd86+48], %rd112;
	shr.s64 	%rd113, %rd111, 56;
	ld.global.u64 	%rd114, [%rd86+56];
	add.s64 	%rd115, %rd114, %rd113;
	and.b64  	%rd116, %rd115, 72057594037927935;
	st.global.u64 	[%rd86+56], %rd116;
	shr.s64 	%rd117, %rd115, 56;
	ld.global.u64 	%rd118, [%rd86+64];
	add.s64 	%rd119, %rd118, %rd117;
	and.b64  	%rd120, %rd119, 72057594037927935;
	st.global.u64 	[%rd86+64], %rd120;
	shr.s64 	%rd121, %rd119, 56;
	ld.global.u64 	%rd122, [%rd86+72];
	add.s64 	%rd123, %rd122, %rd121;
	and.b64  	%rd124, %rd123, 72057594037927935;
	st.global.u64 	[%rd86+72], %rd124;
	shr.s64 	%rd125, %rd123, 56;
	ld.global.u64 	%rd126, [%rd86+80];
	add.s64 	%rd127, %rd126, %rd125;
	and.b64  	%rd128, %rd127, 72057594037927935;
	st.global.u64 	[%rd86+80], %rd128;
	shr.s64 	%rd129, %rd127, 56;
	ld.global.u64 	%rd130, [%rd86+88];
	add.s64 	%rd131, %rd130, %rd129;
	and.b64  	%rd132, %rd131, 72057594037927935;
	st.global.u64 	[%rd86+88], %rd132;
	shr.s64 	%rd133, %rd131, 56;
	ld.global.u64 	%rd134, [%rd86+96];
	add.s64 	%rd135, %rd134, %rd133;
	and.b64  	%rd136, %rd135, 72057594037927935;
	st.global.u64 	[%rd86+96], %rd136;
	shr.s64 	%rd137, %rd135, 56;
	ld.global.u64 	%rd138, [%rd86+104];
	add.s64 	%rd139, %rd138, %rd137;
	and.b64  	%rd140, %rd139, 72057594037927935;
	st.global.u64 	[%rd86+104], %rd140;
	shr.s64 	%rd141, %rd139, 56;
	ld.global.u64 	%rd142, [%rd86+112];
	add.s64 	%rd143, %rd142, %rd141;
	and.b64  	%rd144, %rd143, 72057594037927935;
	st.global.u64 	[%rd86+112], %rd144;
	shr.s64 	%rd145, %rd143, 56;
	ld.global.u64 	%rd146, [%rd86+120];
	add.s64 	%rd147, %rd146, %rd145;
	and.b64  	%rd148, %rd147, 72057594037927935;
	st.global.u64 	[%rd86+120], %rd148;
	shr.s64 	%rd149, %rd147, 56;
	ld.global.u64 	%rd150, [%rd86+128];
	add.s64 	%rd151, %rd150, %rd149;
	and.b64  	%rd152, %rd151, 72057594037927935;
	st.global.u64 	[%rd86+128], %rd152;
	shr.s64 	%rd153, %rd151, 56;
	ld.global.u64 	%rd154, [%rd86+136];
	add.s64 	%rd155, %rd154, %rd153;
	and.b64  	%rd156, %rd155, 72057594037927935;
	st.global.u64 	[%rd86+136], %rd156;
	shr.s64 	%rd157, %rd155, 56;
	ld.global.u64 	%rd158, [%rd86+144];
	add.s64 	%rd159, %rd158, %rd157;
	and.b64  	%rd160, %rd159, 72057594037927935;
	st.global.u64 	[%rd86+144], %rd160;
	shr.s64 	%rd161, %rd159, 56;
	ld.global.u64 	%rd162, [%rd86+152];
	add.s64 	%rd163, %rd162, %rd161;
	and.b64  	%rd164, %rd163, 72057594037927935;
	st.global.u64 	[%rd86+152], %rd164;
	shr.s64 	%rd165, %rd163, 56;
	ld.global.u64 	%rd166, [%rd86+160];
	add.s64 	%rd167, %rd166, %rd165;
	and.b64  	%rd168, %rd167, 72057594037927935;
	st.global.u64 	[%rd86+160], %rd168;
	shr.s64 	%rd169, %rd167, 56;
	ld.global.u64 	%rd170, [%rd86+168];
	add.s64 	%rd171, %rd170, %rd169;
	and.b64  	%rd172, %rd171, 72057594037927935;
	st.global.u64 	[%rd86+168], %rd172;
	shr.s64 	%rd173, %rd171, 56;
	ld.global.u64 	%rd174, [%rd86+176];
	add.s64 	%rd175, %rd174, %rd173;
	and.b64  	%rd176, %rd175, 72057594037927935;
	st.global.u64 	[%rd86+176], %rd176;
	shr.s64 	%rd177, %rd175, 56;
	ld.global.u64 	%rd178, [%rd86+184];
	add.s64 	%rd179, %rd178, %rd177;
	and.b64  	%rd180, %rd179, 72057594037927935;
	st.global.u64 	[%rd86+184], %rd180;
	shr.s64 	%rd181, %rd179, 56;
	ld.global.u64 	%rd182, [%rd86+192];
	add.s64 	%rd183, %rd182, %rd181;
	and.b64  	%rd184, %rd183, 72057594037927935;
	st.global.u64 	[%rd86+192], %rd184;
	shr.s64 	%rd185, %rd183, 56;
	ld.global.u64 	%rd186, [%rd86+200];
	add.s64 	%rd187, %rd186, %rd185;
	and.b64  	%rd188, %rd187, 72057594037927935;
	st.global.u64 	[%rd86+200], %rd188;
	shr.s64 	%rd189, %rd187, 56;
	ld.global.u64 	%rd190, [%rd86+208];
	add.s64 	%rd191, %rd190, %rd189;
	and.b64  	%rd192, %rd191, 72057594037927935;
	st.global.u64 	[%rd86+208], %rd192;
	shr.s64 	%rd193, %rd191, 56;
	ld.global.u64 	%rd194, [%rd86+216];
	add.s64 	%rd195, %rd194, %rd193;
	and.b64  	%rd196, %rd195, 72057594037927935;
	st.global.u64 	[%rd86+216], %rd196;
	shr.s64 	%rd197, %rd195, 56;
	ld.global.u64 	%rd198, [%rd86+224];
	add.s64 	%rd199, %rd198, %rd197;
	and.b64  	%rd200, %rd199, 72057594037927935;
	st.global.u64 	[%rd86+224], %rd200;
	shr.s64 	%rd201, %rd199, 56;
	ld.global.u64 	%rd202, [%rd86+232];
	add.s64 	%rd203, %rd202, %rd201;
	and.b64  	%rd204, %rd203, 72057594037927935;
	st.global.u64 	[%rd86+232], %rd204;
	shr.s64 	%rd205, %rd203, 56;
	ld.global.u64 	%rd206, [%rd86+240];
	add.s64 	%rd207, %rd206, %rd205;
	and.b64  	%rd208, %rd207, 72057594037927935;
	st.global.u64 	[%rd86+240], %rd208;
	shr.s64 	%rd209, %rd207, 56;
	ld.global.u64 	%rd210, [%rd86+248];
	add.s64 	%rd211, %rd210, %rd209;
	and.b64  	%rd212, %rd211, 72057594037927935;
	st.global.u64 	[%rd86+248], %rd212;
	shr.s64 	%rd213, %rd211, 56;
	ld.global.u64 	%rd214, [%rd86+256];
	add.s64 	%rd215, %rd214, %rd213;
	and.b64  	%rd216, %rd215, 72057594037927935;
	st.global.u64 	[%rd86+256], %rd216;
	shr.s64 	%rd217, %rd215, 56;
	ld.global.u64 	%rd218, [%rd86+264];
	add.s64 	%rd219, %rd218, %rd217;
	and.b64  	%rd220, %rd219, 72057594037927935;
	st.global.u64 	[%rd86+264], %rd220;
	shr.s64 	%rd221, %rd219, 56;
	ld.global.u64 	%rd222, [%rd86+272];
	add.s64 	%rd223, %rd222, %rd221;
	and.b64  	%rd224, %rd223, 72057594037927935;
	st.global.u64 	[%rd86+272], %rd224;
	shr.s64 	%rd225, %rd223, 56;
	ld.global.u64 	%rd226, [%rd86+280];
	add.s64 	%rd227, %rd226, %rd225;
	and.b64  	%rd228, %rd227, 72057594037927935;
	st.global.u64 	[%rd86+280], %rd228;
	shr.s64 	%rd229, %rd227, 56;
	ld.global.u64 	%rd230, [%rd86+288];
	add.s64 	%rd231, %rd230, %rd229;
	and.b64  	%rd232, %rd231, 72057594037927935;
	st.global.u64 	[%rd86+288], %rd232;
	shr.s64 	%rd233, %rd231, 56;
	ld.global.u64 	%rd234, [%rd86+296];
	add.s64 	%rd235, %rd234, %rd233;
	and.b64  	%rd236, %rd235, 72057594037927935;
	st.global.u64 	[%rd86+296], %rd236;
	shr.s64 	%rd237, %rd235, 56;
	ld.global.u64 	%rd238, [%rd86+304];
	add.s64 	%rd239, %rd238, %rd237;
	st.global.u64 	[%rd86+304], %rd239;
$L__BB4_6:
	setp.gt.u32 	%p4, %r1, 38;
	bar.sync 	0;
	setp.ne.s32 	%p5, %r2, 0;
	or.pred  	%p6, %p4, %p5;
	@%p6 bra 	$L__BB4_20;
	mov.u32 	%r8, %nctaid.x;
	and.b32  	%r9, %r8, 15;
	setp.lt.u32 	%p7, %r8, 16;
	mov.b64 	%rd369, 0;
	mov.b32 	%r83, 0;
	@%p7 bra 	$L__BB4_10;
	and.b32  	%r83, %r8, 2147483632;
	and.b32  	%r50, %r8, -16;
	neg.s32 	%r81, %r50;
	add.s32 	%r80, %r1, 312;
	mov.b64 	%rd369, 0;
$L__BB4_9:
	.pragma "nounroll";
	add.s32 	%r51, %r80, -312;
	mul.wide.u32 	%rd243, %r51, 8;
	add.s64 	%rd244, %rd1, %rd243;
	ld.global.u64 	%rd245, [%rd244];
	add.s64 	%rd246, %rd245, %rd369;
	add.s32 	%r52, %r80, -273;
	mul.wide.u32 	%rd247, %r52, 8;
	add.s64 	%rd248, %rd1, %rd247;
	ld.global.u64 	%rd249, [%rd248];
	add.s64 	%rd250, %rd249, %rd246;
	add.s32 	%r53, %r80, -234;
	mul.wide.u32 	%rd251, %r53, 8;
	add.s64 	%rd252, %rd1, %rd251;
	ld.global.u64 	%rd253, [%rd252];
	add.s64 	%rd254, %rd253, %rd250;
	add.s32 	%r54, %r80, -195;
	mul.wide.u32 	%rd255, %r54, 8;
	add.s64 	%rd256, %rd1, %rd255;
	ld.global.u64 	%rd257, [%rd256];
	add.s64 	%rd258, %rd257, %rd254;
	add.s32 	%r55, %r80, -156;
	mul.wide.u32 	%rd259, %r55, 8;
	add.s64 	%rd260, %rd1, %rd259;
	ld.global.u64 	%rd261, [%rd260];
	add.s64 	%rd262, %rd261, %rd258;
	add.s32 	%r56, %r80, -117;
	mul.wide.u32 	%rd263, %r56, 8;
	add.s64 	%rd264, %rd1, %rd263;
	ld.global.u64 	%rd265, [%rd264];
	add.s64 	%rd266, %rd265, %rd262;
	add.s32 	%r57, %r80, -78;
	mul.wide.u32 	%rd267, %r57, 8;
	add.s64 	%rd268, %rd1, %rd267;
	ld.global.u64 	%rd269, [%rd268];
	add.s64 	%rd270, %rd269, %rd266;
	add.s32 	%r58, %r80, -39;
	mul.wide.u32 	%rd271, %r58, 8;
	add.s64 	%rd272, %rd1, %rd271;
	ld.global.u64 	%rd273, [%rd272];
	add.s64 	%rd274, %rd273, %rd270;
	add.s32 	%r59, %r80, 273;
	mul.wide.u32 	%rd275, %r80, 8;
	add.s64 	%rd276, %rd1, %rd275;
	ld.global.u64 	%rd277, [%rd276];
	add.s64 	%rd278, %rd277, %rd274;
	add.s32 	%r60, %r80, 39;
	mul.wide.u32 	%rd279, %r60, 8;
	add.s64 	%rd280, %rd1, %rd279;
	ld.global.u64 	%rd281, [%rd280];
	add.s64 	%rd282, %rd281, %rd278;
	add.s32 	%r61, %r80, 78;
	mul.wide.u32 	%rd283, %r61, 8;
	add.s64 	%rd284, %rd1, %rd283;
	ld.global.u64 	%rd285, [%rd284];
	add.s64 	%rd286, %rd285, %rd282;
	add.s32 	%r62, %r80, 117;
	mul.wide.u32 	%rd287, %r62, 8;
	add.s64 	%rd288, %rd1, %rd287;
	ld.global.u64 	%rd289, [%rd288];
	add.s64 	%rd290, %rd289, %rd286;
	add.s32 	%r63, %r80, 156;
	mul.wide.u32 	%rd291, %r63, 8;
	add.s64 	%rd292, %rd1, %rd291;
	ld.global.u64 	%rd293, [%rd292];
	add.s64 	%rd294, %rd293, %rd290;
	add.s32 	%r64, %r80, 195;
	mul.wide.u32 	%rd295, %r64, 8;
	add.s64 	%rd296, %rd1, %rd295;
	ld.global.u64 	%rd297, [%rd296];
	add.s64 	%rd298, %rd297, %rd294;
	add.s32 	%r65, %r80, 234;
	mul.wide.u32 	%rd299, %r65, 8;
	add.s64 	%rd300, %rd1, %rd299;
	ld.global.u64 	%rd301, [%rd300];
	add.s64 	%rd302, %rd301, %rd298;
	mul.wide.u32 	%rd303, %r59, 8;
	add.s64 	%rd304, %rd1, %rd303;
	ld.global.u64 	%rd305, [%rd304];
	add.s64 	%rd369, %rd305, %rd302;
	add.s32 	%r81, %r81, 16;
	add.s32 	%r80, %r80, 624;
	setp.ne.s32 	%p8, %r81, 0;
	@%p8 bra 	$L__BB4_9;
$L__BB4_10:
	setp.eq.s32 	%p9, %r9, 0;
	@%p9 bra 	$L__BB4_19;
	and.b32  	%r18, %r8, 7;
	setp.lt.u32 	%p10, %r9, 8;
	@%p10 bra 	$L__BB4_13;
	mad.lo.s32 	%r66, %r83, 39, %r1;
	mul.wide.u32 	%rd307, %r66, 8;
	add.s64 	%rd308, %rd1, %rd307;
	ld.global.u64 	%rd309, [%rd308];
	add.s64 	%rd310, %rd309, %rd369;
	add.s32 	%r67, %r66, 39;
	mul.wide.u32 	%rd311, %r67, 8;
	add.s64 	%rd312, %rd1, %rd311;
	ld.global.u64 	%rd313, [%rd312];
	add.s64 	%rd314, %rd313, %rd310;
	add.s32 	%r68, %r66, 78;
	mul.wide.u32 	%rd315, %r68, 8;
	add.s64 	%rd316, %rd1, %rd315;
	ld.global.u64 	%rd317, [%rd316];
	add.s64 	%rd318, %rd317, %rd314;
	add.s32 	%r69, %r66, 117;
	mul.wide.u32 	%rd319, %r69, 8;
	add.s64 	%rd320, %rd1, %rd319;
	ld.global.u64 	%rd321, [%rd320];
	add.s64 	%rd322, %rd321, %rd318;
	add.s32 	%r70, %r66, 156;
	mul.wide.u32 	%rd323, %r70, 8;
	add.s64 	%rd324, %rd1, %rd323;
	ld.global.u64 	%rd325, [%rd324];
	add.s64 	%rd326, %rd325, %rd322;
	add.s32 	%r71, %r66, 195;
	mul.wide.u32 	%rd327, %r71, 8;
	add.s64 	%rd328, %rd1, %rd327;
	ld.global.u64 	%rd329, [%rd328];
	add.s64 	%rd330, %rd329, %rd326;
	add.s32 	%r72, %r66, 234;
	mul.wide.u32 	%rd331, %r72, 8;
	add.s64 	%rd332, %rd1, %rd331;
	ld.global.u64 	%rd333, [%rd332];
	add.s64 	%rd334, %rd333, %rd330;
	add.s32 	%r73, %r66, 273;
	mul.wide.u32 	%rd335, %r73, 8;
	add.s64 	%rd336, %rd1, %rd335;
	ld.global.u64 	%rd337, [%rd336];
	add.s64 	%rd369, %rd337, %rd334;
	add.s32 	%r83, %r83, 8;
$L__BB4_13:
	setp.eq.s32 	%p11, %r18, 0;
	@%p11 bra 	$L__BB4_19;
	and.b32  	%r21, %r8, 3;
	setp.lt.u32 	%p12, %r18, 4;
	@%p12 bra 	$L__BB4_16;
	mad.lo.s32 	%r74, %r83, 39, %r1;
	mul.wide.u32 	%rd339, %r74, 8;
	add.s64 	%rd340, %rd1, %rd339;
	ld.global.u64 	%rd341, [%rd340];
	add.s64 	%rd342, %rd341, %rd369;
	add.s32 	%r75, %r74, 39;
	mul.wide.u32 	%rd343, %r75, 8;
	add.s64 	%rd344, %rd1, %rd343;
	ld.global.u64 	%rd345, [%rd344];
	add.s64 	%rd346, %rd345, %rd342;
	add.s32 	%r76, %r74, 78;
	mul.wide.u32 	%rd347, %r76, 8;
	add.s64 	%rd348, %rd1, %rd347;
	ld.global.u64 	%rd349, [%rd348];
	add.s64 	%rd350, %rd349, %rd346;
	add.s32 	%r77, %r74, 117;
	mul.wide.u32 	%rd351, %r77, 8;
	add.s64 	%rd352, %rd1, %rd351;
	ld.global.u64 	%rd353, [%rd352];
	add.s64 	%rd369, %rd353, %rd350;
	add.s32 	%r83, %r83, 4;
$L__BB4_16:
	setp.eq.s32 	%p13, %r21, 0;
	@%p13 bra 	$L__BB4_19;
	mad.lo.s32 	%r86, %r83, 39, %r1;
	neg.s32 	%r85, %r21;
$L__BB4_18:
	.pragma "nounroll";
	mul.wide.u32 	%rd354, %r86, 8;
	add.s64 	%rd355, %rd1, %rd354;
	ld.global.u64 	%rd356, [%rd355];
	add.s64 	%rd369, %rd356, %rd369;
	add.s32 	%r86, %r86, 39;
	add.s32 	%r85, %r85, 1;
	setp.ne.s32 	%p14, %r85, 0;
	@%p14 bra 	$L__BB4_18;
$L__BB4_19:
	cvta.to.global.u64 	%rd357, %rd17;
	mul.wide.u32 	%rd358, %r1, 8;
	add.s64 	%rd359, %rd357, %rd358;
	st.global.u64 	[%rd359], %rd369;
$L__BB4_20:
	ret;

}


// ===== COMPILED SASS (sm_100) =====

	.target	sm_100

	.elftype	@"ET_EXEC"


//--------------------- .note.nv.tkinfo           --------------------------
	.section	.note.nv.tkinfo,"",@"SHT_NOTE"
	.sectionflags	@"SHF_NOTE_NV_TKINFO"
	.tkinfo
        /*0018*/ 	.word	0x00000002
        /*0030*/ 	.string	""
        /*0030*/ 	.string	"ptxas"
        /*0030*/ 	.string	"Cuda compilation tools, release 13.0, V13.0.88"
        /*0030*/ 	.string	"Build cuda_13.0.r13.0/compiler.36424714_0"
        /*0030*/ 	.string	"-arch sm_100 -m 64 "



//--------------------- .note.nv.cuinfo           --------------------------
	.section	.note.nv.cuinfo,"",@"SHT_NOTE"
	.sectionflags	@"SHF_NOTE_NV_CUINFO"
        /*0018*/ 	.short	0x0002
        /*001a*/ 	.short	0x0064
        /*001c*/ 	.short	0x0082
	.zero		2


//--------------------- .nv.info                  --------------------------
	.section	.nv.info,"",@"SHT_CUDA_INFO"
	.align	4


	//----- nvinfo : EIATTR_REGCOUNT
	.align		4
        /*0000*/ 	.byte	0x04, 0x2f
        /*0002*/ 	.short	(.L_44 - .L_43)
	.align		4
.L_43:
        /*0004*/ 	.word	index@(_ZN3cub18CUB_300001_SM_10006detail11EmptyKernelIvEEvv)
        /*0008*/ 	.word	0x00000004


	//----- nvinfo : EIATTR_FRAME_SIZE
	.align		4
.L_44:
        /*000c*/ 	.byte	0x04, 0x11
        /*000e*/ 	.short	(.L_46 - .L_45)
	.align		4
.L_45:
        /*0010*/ 	.word	index@(_ZN3cub18CUB_300001_SM_10006detail11EmptyKernelIvEEvv)
        /*0014*/ 	.word	0x00000000


	//----- nvinfo : EIATTR_REGCOUNT
	.align		4
.L_46:
        /*0018*/ 	.byte	0x04, 0x2f
        /*001a*/ 	.short	(.L_48 - .L_47)
	.align		4
.L_47:
        /*001c*/ 	.word	index@(_ZN3cub18CUB_300001_SM_10006detail8for_each13static_kernelINS2_12policy_hub_t12policy_500_tEmN6thrust24THRUST_300001_SM_1000_NS8cuda_cub20__uninitialized_fill7functorINS7_10device_ptrIxEExEEEEvT0_T1_)
        /*0020*/ 	.word	0x00000009


	//----- nvinfo : EIATTR_FRAME_SIZE
	.align		4
.L_48:
        /*0024*/ 	.byte	0x04, 0x11
        /*0026*/ 	.short	(.L_50 - .L_49)
	.align		4
.L_49:
        /*0028*/ 	.word	index@(_ZN3cub18CUB_300001_SM_10006detail8for_each13static_kernelINS2_12policy_hub_t12policy_500_tEmN6thrust24THRUST_300001_SM_1000_NS8cuda_cub20__uninitialized_fill7functorINS7_10device_ptrIxEExEEEEvT0_T1_)
        /*002c*/ 	.word	0x00000000


	//----- nvinfo : EIATTR_REGCOUNT
	.align		4
.L_50:
        /*0030*/ 	.byte	0x04, 0x2f
        /*0032*/ 	.short	(.L_52 - .L_51)
	.align		4
.L_51:
        /*0034*/ 	.word	index@(_ZN6exblas5ExDOTEPxPKdS2_j)
        /*0038*/ 	.word	0x0000002c


	//----- nvinfo : EIATTR_FRAME_SIZE
	.align		4
.L_52:
        /*003c*/ 	.byte	0x04, 0x11
        /*003e*/ 	.short	(.L_54 - .L_53)
	.align		4
.L_53:
        /*0040*/ 	.word	index@(_ZN6exblas5ExDOTEPxPKdS2_j)
        /*0044*/ 	.word	0x00000000


	//----- nvinfo : EIATTR_REGCOUNT
	.align		4
.L_54:
        /*0048*/ 	.byte	0x04, 0x2f
        /*004a*/ 	.short	(.L_56 - .L_55)
	.align		4
.L_55:
        /*004c*/ 	.word	index@(_ZN6exblas5ExDOTEPxPKdS2_S2_j)
        /*0050*/ 	.word	0x0000002c


	//----- nvinfo : EIATTR_FRAME_SIZE
	.align		4
.L_56:
        /*0054*/ 	.byte	0x04, 0x11
        /*0056*/ 	.short	(.L_58 - .L_57)
	.align		4
.L_57:
        /*0058*/ 	.word	index@(_ZN6exblas5ExDOTEPxPKdS2_S2_j)
        /*005c*/ 	.word	0x00000000


	//----- nvinfo : EIATTR_REGCOUNT
	.align		4
.L_58:
        /*0060*/ 	.byte	0x04, 0x2f
        /*0062*/ 	.short	(.L_60 - .L_59)
	.align		4
.L_59:
        /*0064*/ 	.word	index@(_ZN6exblas13ExDOTCompleteEPxS0_)
        /*0068*/ 	.word	0x00000020


	//----- nvinfo : EIATTR_FRAME_SIZE
	.align		4
.L_60:
        /*006c*/ 	.byte	0x04, 0x11
        /*006e*/ 	.short	(.L_62 - .L_61)
	.align		4
.L_61:
        /*0070*/ 	.word	index@(_ZN6exblas13ExDOTCompleteEPxS0_)
        /*0074*/ 	.word	0x00000000


	//----- nvinfo : EIATTR_MIN_STACK_SIZE
	.align		4
.L_62:
        /*0078*/ 	.byte	0x04, 0x12
        /*007a*/ 	.short	(.L_64 - .L_63)
	.align		4
.L_63:
        /*007c*/ 	.word	index@(_ZN6exblas13ExDOTCompleteEPxS0_)
        /*0080*/ 	.word	0x00000000


	//----- nvinfo : EIATTR_MIN_STACK_SIZE
	.align		4
.L_64:
        /*0084*/ 	.byte	0x04, 0x12
        /*0086*/ 	.short	(.L_66 - .L_65)
	.align		4
.L_65:
        /*0088*/ 	.word	index@(_ZN6exblas5ExDOTEPxPKdS2_S2_j)
        /*008c*/ 	.word	0x00000000


	//----- nvinfo : EIATTR_MIN_STACK_SIZE
	.align		4
.L_66:
        /*0090*/ 	.byte	0x04, 0x12
        /*0092*/ 	.short	(.L_68 - .L_67)
	.align		4
.L_67:
        /*0094*/ 	.word	index@(_ZN6exblas5ExDOTEPxPKdS2_j)
        /*0098*/ 	.word	0x00000000


	//----- nvinfo : EIATTR_MIN_STACK_SIZE
	.align		4
.L_68:
        /*009c*/ 	.byte	0x04, 0x12
        /*009e*/ 	.short	(.L_70 - .L_69)
	.align		4
.L_69:
        /*00a0*/ 	.word	index@(_ZN3cub18CUB_300001_SM_10006detail8for_each13static_kernelINS2_12policy_hub_t12policy_500_tEmN6thrust24THRUST_300001_SM_1000_NS8cuda_cub20__uninitialized_fill7functorINS7_10device_ptrIxEExEEEEvT0_T1_)
        /*00a4*/ 	.word	0x00000000


	//----- nvinfo : EIATTR_MIN_STACK_SIZE
	.align		4
.L_70:
        /*00a8*/ 	.byte	0x04, 0x12
        /*00aa*/ 	.short	(.L_72 - .L_71)
	.align		4
.L_71:
        /*00ac*/ 	.word	index@(_ZN3cub18CUB_300001_SM_10006detail11EmptyKernelIvEEvv)
        /*00b0*/ 	.word	0x00000000
.L_72:


//--------------------- .nv.compat                --------------------------
	.section	.nv.compat,"",@"SHT_CUDA_COMPAT_INFO"
	.align	4
        /*0000*/ 	.byte	0x02, 0x09, 0x00, 0x00, 0x02, 0x02, 0x01, 0x00, 0x02, 0x05, 0x05, 0x00, 0x03, 0x07, 0x01, 0x01
        /*0010*/ 	.byte	0x02, 0x03, 0x00, 0x00, 0x02, 0x06, 0x01, 0x00, 0x04, 0x0b, 0x08, 0x00, 0x01, 0x00, 0x00, 0x00
        /*0020*/ 	.byte	0x00, 0x00, 0x00, 0x00


//--------------------- .nv.info._ZN6exblas13ExDOTCompleteEPxS0_ --------------------------
	.section	.nv.info._ZN6exblas13ExDOTCompleteEPxS0_,"",@"SHT_CUDA_INFO"
	.sectionflags	@""
	.align	4


	//----- nvinfo : EIATTR_CUDA_API_VERSION
	.align		4
        /*0000*/ 	.byte	0x04, 0x37
        /*0002*/ 	.short	(.L_74 - .L_73)
.L_73:
        /*0004*/ 	.word	0x00000082


	//----- nvinfo : EIATTR_KPARAM_INFO
	.align		4
.L_74:
        /*0008*/ 	.byte	0x04, 0x17
        /*000a*/ 	.short	(.L_76 - .L_75)
.L_75:
        /*000c*/ 	.word	0x00000000
        /*0010*/ 	.short	0x0001
        /*0012*/ 	.short	0x0008
        /*0014*/ 	.byte	0x00, 0xf5, 0x21, 0x00


	//----- nvinfo : EIATTR_KPARAM_INFO
	.align		4
.L_76:
        /*0018*/ 	.byte	0x04, 0x17
        /*001a*/ 	.short	(.L_78 - .L_77)
.L_77:
        /*001c*/ 	.word	0x00000000
        /*0020*/ 	.short	0x0000
        /*0022*/ 	.short	0x0000
        /*0024*/ 	.byte	0x00, 0xf5, 0x21, 0x00


	//----- nvinfo : EIATTR_SPARSE_MMA_MASK
	.align		4
.L_78:
        /*0028*/ 	.byte	0x03, 0x50
        /*002a*/ 	.short	0x0000


	//----- nvinfo : EIATTR_MAXREG_COUNT
	.align		4
        /*002c*/ 	.byte	0x03, 0x1b
        /*002e*/ 	.short	0x00ff


	//----- nvinfo : EIATTR_NUM_BARRIERS
	.align		4
        /*0030*/ 	.byte	0x02, 0x4c
        /*0032*/ 	.byte	0x01
	.zero		1


	//----- nvinfo : EIATTR_MERCURY_ISA_VERSION
	.align		4
        /*0034*/ 	.byte	0x03, 0x5f
        /*0036*/ 	.short	0x0101


	//----- nvinfo : EIATTR_VRC_CTA_INIT_COUNT
	.align		4
        /*0038*/ 	.byte	0x02, 0x4a
	.zero		1
	.zero		1


	//----- nvinfo : EIATTR_EXIT_INSTR_OFFSETS
	.align		4
        /*003c*/ 	.byte	0x04, 0x1c
        /*003e*/ 	.short	(.L_80 - .L_79)


	//   ....[0]....
.L_79:
        /*0040*/ 	.word	0x00001d80


	//   ....[1]....
        /*0044*/ 	.word	0x000027a0


	//----- nvinfo : EIATTR_CRS_STACK_SIZE
	.align		4
.L_80:
        /*0048*/ 	.byte	0x04, 0x1e
        /*004a*/ 	.short	(.L_82 - .L_81)
.L_81:
        /*004c*/ 	.word	0x00000000


	//----- nvinfo : EIATTR_CBANK_PARAM_SIZE
	.align		4
.L_82:
        /*0050*/ 	.byte	0x03, 0x19
        /*0052*/ 	.short	0x0010


	//----- nvinfo : EIATTR_PARAM_CBANK
	.align		4
        /*0054*/ 	.byte	0x04, 0x0a
        /*0056*/ 	.short	(.L_84 - .L_83)
	.align		4
.L_83:
        /*0058*/ 	.word	index@(.nv.constant0._ZN6exblas13ExDOTCompleteEPxS0_)
        /*005c*/ 	.short	0x0380
        /*005e*/ 	.short	0x0010


	//----- nvinfo : EIATTR_SW_WAR
	.align		4
.L_84:
        /*0060*/ 	.byte	0x04, 0x36
        /*0062*/ 	.short	(.L_86 - .L_85)
.L_85:
        /*0064*/ 	.word	0x00000008
.L_86:


//--------------------- .nv.info._ZN6exblas5ExDOTEPxPKdS2_S2_j --------------------------
	.section	.nv.info._ZN6exblas5ExDOTEPxPKdS2_S2_j,"",@"SHT_CUDA_INFO"
	.sectionflags	@""
	.align	4


	//----- nvinfo : EIATTR_CUDA_API_VERSION
	.align		4
        /*0000*/ 	.byte	0x04, 0x37
        /*0002*/ 	.short	(.L_88 - .L_87)
.L_87:
        /*0004*/ 	.word	0x00000082


	//----- nvinfo : EIATTR_KPARAM_INFO
	.align		4
.L_88:
        /*0008*/ 	.byte	0x04, 0x17
        /*000a*/ 	.short	(.L_90 - .L_89)
.L_89:
        /*000c*/ 	.word	0x00000000
        /*0010*/ 	.short	0x0004
        /*0012*/ 	.short	0x0020
        /*0014*/ 	.byte	0x00, 0xf0, 0x11, 0x00


	//----- nvinfo : EIATTR_KPARAM_INFO
	.align		4
.L_90:
        /*0018*/ 	.byte	0x04, 0x17
        /*001a*/ 	.short	(.L_92 - .L_91)
.L_91:
        /*001c*/ 	.word	0x00000000
        /*0020*/ 	.short	0x0003
        /*0022*/ 	.short	0x0018
        /*0024*/ 	.byte	0x00, 0xf5, 0x21, 0x00


	//----- nvinfo : EIATTR_KPARAM_INFO
	.align		4
.L_92:
        /*0028*/ 	.byte	0x04, 0x17
        /*002a*/ 	.short	(.L_94 - .L_93)
.L_93:
        /*002c*/ 	.word	0x00000000
        /*0030*/ 	.short	0x0002
        /*0032*/ 	.short	0x0010
        /*0034*/ 	.byte	0x00, 0xf5, 0x21, 0x00


	//----- nvinfo : EIATTR_KPARAM_INFO
	.align		4
.L_94:
        /*0038*/ 	.byte	0x04, 0x17
        /*003a*/ 	.short	(.L_96 - .L_95)
.L_95:
        /*003c*/ 	.word	0x00000000
        /*0040*/ 	.short	0x0001
        /*0042*/ 	.short	0x0008
        /*0044*/ 	.byte	0x00, 0xf5, 0x21, 0x00


	//----- nvinfo : EIATTR_KPARAM_INFO
	.align		4
.L_96:
        /*0048*/ 	.byte	0x04, 0x17
        /*004a*/ 	.short	(.L_98 - .L_97)
.L_97:
        /*004c*/ 	.word	0x00000000
        /*0050*/ 	.short	0x0000
        /*0052*/ 	.short	0x0000
        /*0054*/ 	.byte	0x00, 0xf5, 0x21, 0x00


	//----- nvinfo : EIATTR_SPARSE_MMA_MASK
	.align		4
.L_98:
        /*0058*/ 	.byte	0x03, 0x50
        /*005a*/ 	.short	0x0000


	//----- nvinfo : EIATTR_MAXREG_COUNT
	.align		4
        /*005c*/ 	.byte	0x03, 0x1b
        /*005e*/ 	.short	0x00ff


	//----- nvinfo : EIATTR_NUM_BARRIERS
	.align		4
        /*0060*/ 	.byte	0x02, 0x4c
        /*0062*/ 	.byte	0x01
	.zero		1


	//----- nvinfo : EIATTR_MERCURY_ISA_VERSION
	.align		4
        /*0064*/ 	.byte	0x03, 0x5f
        /*0066*/ 	.short	0x0101


	//----- nvinfo : EIATTR_VRC_CTA_INIT_COUNT
	.align		4
        /*0068*/ 	.byte	0x02, 0x4a
	.zero		1
	.zero		1


	//----- nvinfo : EIATTR_EXIT_INSTR_OFFSETS
	.align		4
        /*006c*/ 	.byte	0x04, 0x1c
        /*006e*/ 	.short	(.L_100 - .L_99)


	//   ....[0]....
.L_99:
        /*0070*/ 	.word	0x00005410


	//   ....[1]....
        /*0074*/ 	.word	0x00006050


	//----- nvinfo : EIATTR_CRS_STACK_SIZE
	.align		4
.L_100:
        /*0078*/ 	.byte	0x04, 0x1e
        /*007a*/ 	.short	(.L_102 - .L_101)
.L_101:
        /*007c*/ 	.word	0x00000000


	//----- nvinfo : EIATTR_CBANK_PARAM_SIZE
	.align		4
.L_102:
        /*0080*/ 	.byte	0x03, 0x19
        /*0082*/ 	.short	0x0024


	//----- nvinfo : EIATTR_PARAM_CBANK
	.align		4
        /*0084*/ 	.byte	0x04, 0x0a
        /*0086*/ 	.short	(.L_104 - .L_103)
	.align		4
.L_103:
        /*0088*/ 	.word	index@(.nv.constant0._ZN6exblas5ExDOTEPxPKdS2_S2_j)
        /*008c*/ 	.short	0x0380
        /*008e*/ 	.short	0x0024


	//----- nvinfo : EIATTR_SW_WAR
	.align		4
.L_104:
        /*0090*/ 	.byte	0x04, 0x36
        /*0092*/ 	.short	(.L_106 - .L_105)
.L_105:
        /*0094*/ 	.word	0x00000008
.L_106:


//--------------------- .nv.info._ZN6exblas5ExDOTEPxPKdS2_j --------------------------
	.section	.nv.info._ZN6exblas5ExDOTEPxPKdS2_j,"",@"SHT_CUDA_INFO"
	.sectionflags	@""
	.align	4


	//----- nvinfo : EIATTR_CUDA_API_VERSION
	.align		4
        /*0000*/ 	.byte	0x04, 0x37
        /*0002*/ 	.short	(.L_108 - .L_107)
.L_107:
        /*0004*/ 	.word	0x00000082


	//----- nvinfo : EIATTR_KPARAM_INFO
	.align		4
.L_108:
        /*0008*/ 	.byte	0x04, 0x17
        /*000a*/ 	.short	(.L_110 - .L_109)
.L_109:
        /*000c*/ 	.word	0x00000000
        /*0010*/ 	.short	0x0003
        /*0012*/ 	.short	0x0018
        /*0014*/ 	.byte	0x00, 0xf0, 0x11, 0x00


	//----- nvinfo : EIATTR_KPARAM_INFO
	.align		4
.L_110:
        /*0018*/ 	.byte	0x04, 0x17
        /*001a*/ 	.short	(.L_112 - .L_111)
.L_111:
        /*001c*/ 	.word	0x00000000
        /*0020*/ 	.short	0x0002
        /*0022*/ 	.short	0x0010
        /*0024*/ 	.byte	0x00, 0xf5, 0x21, 0x00


	//----- nvinfo : EIATTR_KPARAM_INFO
	.align		4
.L_112:
        /*0028*/ 	.byte	0x04, 0x17
        /*002a*/ 	.short	(.L_114 - .L_113)
.L_113:
        /*002c*/ 	.word	0x00000000
        /*0030*/ 	.short	0x0001
        /*0032*/ 	.short	0x0008
        /*0034*/ 	.byte	0x00, 0xf5, 0x21, 0x00


	//----- nvinfo : EIATTR_KPARAM_INFO
	.align		4
.L_114:
        /*0038*/ 	.byte	0x04, 0x17
        /*003a*/ 	.short	(.L_116 - .L_115)
.L_115:
        /*003c*/ 	.word	0x00000000
        /*0040*/ 	.short	0x0000
        /*0042*/ 	.short	0x0000
        /*0044*/ 	.byte	0x00, 0xf5, 0x21, 0x00


	//----- nvinfo : EIATTR_SPARSE_MMA_MASK
	.align		4
.L_116:
        /*0048*/ 	.byte	0x03, 0x50
        /*004a*/ 	.short	0x0000


	//----- nvinfo : EIATTR_MAXREG_COUNT
	.align		4
        /*004c*/ 	.byte	0x03, 0x1b
        /*004e*/ 	.short	0x00ff


	//----- nvinfo : EIATTR_NUM_BARRIERS
	.align		4
        /*0050*/ 	.byte	0x02, 0x4c
        /*0052*/ 	.byte	0x01
	.zero		1


	//----- nvinfo : EIATTR_MERCURY_ISA_VERSION
	.align		4
        /*0054*/ 	.byte	0x03, 0x5f
        /*0056*/ 	.short	0x0101


	//----- nvinfo : EIATTR_VRC_CTA_INIT_COUNT
	.align		4
        /*0058*/ 	.byte	0x02, 0x4a
	.zero		1
	.zero		1


	//----- nvinfo : EIATTR_EXIT_INSTR_OFFSETS
	.align		4
        /*005c*/ 	.byte	0x04, 0x1c
        /*005e*/ 	.short	(.L_118 - .L_117)


	//   ....[0]....
.L_117:
        /*0060*/ 	.word	0x000053a0


	//   ....[1]....
        /*0064*/ 	.word	0x00005fe0


	//----- nvinfo : EIATTR_CRS_STACK_SIZE
	.align		4
.L_118:
        /*0068*/ 	.byte	0x04, 0x1e
        /*006a*/ 	.short	(.L_120 - .L_119)
.L_119:
        /*006c*/ 	.word	0x00000000


	//----- nvinfo : EIATTR_CBANK_PARAM_SIZE
	.align		4
.L_120:
        /*0070*/ 	.byte	0x03, 0x19
        /*0072*/ 	.short	0x001c


	//----- nvinfo : EIATTR_PARAM_CBANK
	.align		4
        /*0074*/ 	.byte	0x04, 0x0a
        /*0076*/ 	.short	(.L_122 - .L_121)
	.align		4
.L_121:
        /*0078*/ 	.word	index@(.nv.constant0._ZN6exblas5ExDOTEPxPKdS2_j)
        /*007c*/ 	.short	0x0380
        /*007e*/ 	.short	0x001c


	//----- nvinfo : EIATTR_SW_WAR
	.align		4
.L_122:
        /*0080*/ 	.byte	0x04, 0x36
        /*0082*/ 	.short	(.L_124 - .L_123)
.L_123:
        /*0084*/ 	.word	0x00000008
.L_124:


//--------------------- .nv.info._ZN3cub18CUB_300001_SM_10006detail8for_each13static_kernelINS2_12policy_hub_t12policy_500_tEmN6thrust24THRUST_300001_SM_1000_NS8cuda_cub20__uninitialized_fill7functorINS7_10device_ptrIxEExEEEEvT0_T1_ --------------------------
	.section	.nv.info._ZN3cub18CUB_300001_SM_10006detail8for_each13static_kernelINS2_12policy_hub_t12policy_500_tEmN6thrust24THRUST_300001_SM_1000_NS8cuda_cub20__uninitialized_fill7functorINS7_10device_ptrIxEExEEEEvT0_T1_,"",@"SHT_CUDA_INFO"
	.sectionflags	@""
	.align	4


	//----- nvinfo : EIATTR_CUDA_API_VERSION
	.align		4
        /*0000*/ 	.byte	0x04, 0x37
        /*0002*/ 	.short	(.L_126 - .L_125)
.L_125:
        /*0004*/ 	.word	0x00000082


	//----- nvinfo : EIATTR_KPARAM_INFO
	.align		4
.L_126:
        /*0008*/ 	.byte	0x04, 0x17
        /*000a*/ 	.short	(.L_128 - .L_127)
.L_127:
        /*000c*/ 	.word	0x00000000
        /*0010*/ 	.short	0x0001
        /*0012*/ 	.short	0x0008
        /*0014*/ 	.byte	0x00, 0xf0, 0x41, 0x00


	//----- nvinfo : EIATTR_KPARAM_INFO
	.align		4
.L_128:
        /*0018*/ 	.byte	0x04, 0x17
        /*001a*/ 	.short	(.L_130 - .L_129)
.L_129:
        /*001c*/ 	.word	0x00000000
        /*0020*/ 	.short	0x0000
        /*0022*/ 	.short	0x0000
        /*0024*/ 	.byte	0x00, 0xf0, 0x21, 0x00


	//----- nvinfo : EIATTR_SPARSE_MMA_MASK
	.align		4
.L_130:
        /*0028*/ 	.byte	0x03, 0x50
        /*002a*/ 	.short	0x0000


	//----- nvinfo : EIATTR_MAXREG_COUNT
	.align		4
        /*002c*/ 	.byte	0x03, 0x1b
        /*002e*/ 	.short	0x00ff


	//----- nvinfo : EIATTR_MERCURY_ISA_VERSION
	.align		4
        /*0030*/ 	.byte	0x03, 0x5f
        /*0032*/ 	.short	0x0101


	//----- nvinfo : EIATTR_VRC_CTA_INIT_COUNT
	.align		4
        /*0034*/ 	.byte	0x02, 0x4a
	.zero		1
	.zero		1


	//----- nvinfo : EIATTR_EXIT_INSTR_OFFSETS
	.align		4
        /*0038*/ 	.byte	0x04, 0x1c
        /*003a*/ 	.short	(.L_132 - .L_131)


	//   ....[0]....
.L_131:
        /*003c*/ 	.word	0x00000130


	//   ....[1]....
        /*0040*/ 	.word	0x00000230


	//   ....[2]....
        /*0044*/ 	.word	0x00000260


	//----- nvinfo : EIATTR_MAX_THREADS
	.align		4
.L_132:
        /*0048*/ 	.byte	0x04, 0x05
        /*004a*/ 	.short	(.L_134 - .L_133)
.L_133:
        /*004c*/ 	.word	0x00000100
        /*0050*/ 	.word	0x00000001
        /*0054*/ 	.word	0x00000001


	//----- nvinfo : EIATTR_CBANK_PARAM_SIZE
	.align		4
.L_134:
        /*0058*/ 	.byte	0x03, 0x19
        /*005a*/ 	.short	0x0018


	//----- nvinfo : EIATTR_PARAM_CBANK
	.align		4
        /*005c*/ 	.byte	0x04, 0x0a
        /*005e*/ 	.short	(.L_136 - .L_135)
	.align		4
.L_135:
        /*0060*/ 	.word	index@(.nv.constant0._ZN3cub18CUB_300001_SM_10006detail8for_each13static_kernelINS2_12policy_hub_t12policy_500_tEmN6thrust24THRUST_300001_SM_1000_NS8cuda_cub20__uninitialized_fill7functorINS7_10device_ptrIxEExEEEEvT0_T1_)
        /*0064*/ 	.short	0x0380
        /*0066*/ 	.short	0x0018


	//----- nvinfo : EIATTR_SW_WAR
	.align		4
.L_136:
        /*0068*/ 	.byte	0x04, 0x36
        /*006a*/ 	.short	(.L_138 - .L_137)
.L_137:
        /*006c*/ 	.word	0x00000008
.L_138:


//--------------------- .nv.info._ZN3cub18CUB_300001_SM_10006detail11EmptyKernelIvEEvv --------------------------
	.section	.nv.info._ZN3cub18CUB_300001_SM_10006detail11EmptyKernelIvEEvv,"",@"SHT_CUDA_INFO"
	.sectionflags	@""
	.align	4


	//----- nvinfo : EIATTR_CUDA_API_VERSION
	.align		4
        /*0000*/ 	.byte	0x04, 0x37
        /*0002*/ 	.short	(.L_140 - .L_139)
.L_139:
        /*0004*/ 	.word	0x00000082


	//----- nvinfo : EIATTR_SPARSE_MMA_MASK
	.align		4
.L_140:
        /*0008*/ 	.byte	0x03, 0x50
        /*000a*/ 	.short	0x0000


	//----- nvinfo : EIATTR_MAXREG_COUNT
	.align		4
        /*000c*/ 	.byte	0x03, 0x1b
        /*000e*/ 	.short	0x00ff


	//----- nvinfo : EIATTR_MERCURY_ISA_VERSION
	.align		4
        /*0010*/ 	.byte	0x03, 0x5f
        /*0012*/ 	.short	0x0101


	//----- nvinfo : EIATTR_VRC_CTA_INIT_COUNT
	.align		4
        /*0014*/ 	.byte	0x02, 0x4a
	.zero		1
	.zero		1


	//----- nvinfo : EIATTR_EXIT_INSTR_OFFSETS
	.align		4
        /*0018*/ 	.byte	0x04, 0x1c
        /*001a*/ 	.short	(.L_142 - .L_141)


	//   ....[0]....
.L_141:
        /*001c*/ 	.word	0x00000010


	//----- nvinfo : EIATTR_SW_WAR
	.align		4
.L_142:
        /*0020*/ 	.byte	0x04, 0x36
        /*0022*/ 	.short	(.L_144 - .L_143)
.L_143:
        /*0024*/ 	.word	0x00000008
.L_144:


//--------------------- .nv.callgraph             --------------------------
	.section	.nv.callgraph,"",@"SHT_CUDA_CALLGRAPH"
	.align	4
	.sectionentsize	8
	.align		4
        /*0000*/ 	.word	0x00000000
	.align		4
        /*0004*/ 	.word	0xffffffff
	.align		4
        /*0008*/ 	.word	0x00000000
	.align		4
        /*000c*/ 	.word	0xfffffffe
	.align		4
        /*0010*/ 	.word	0x00000000
	.align		4
        /*0014*/ 	.word	0xfffffffd
	.align		4
        /*0018*/ 	.word	0x00000000
	.align		4
        /*001c*/ 	.word	0xfffffffc


//--------------------- .nv.constant4             --------------------------
	.section	.nv.constant4,"a",@progbits
	.align	8
	.align		8
.nv.constant4:
        /*0000*/ 	.dword	_ZN34_INTERNAL_03b17db4_4_k_cu_d093885e4cuda3std3__45__cpo5beginE
	.align		8
        /*0008*/ 	.dword	_ZN34_INTERNAL_03b17db4_4_k_cu_d093885e4cuda3std3__45__cpo3endE
	.align		8
        /*0010*/ 	.dword	_ZN34_INTERNAL_03b17db4_4_k_cu_d093885e4cuda3std3__45__cpo6cbeginE
	.align		8
        /*0018*/ 	.dword	_ZN34_INTERNAL_03b17db4_4_k_cu_d093885e4cuda3std3__45__cpo4cendE
	.align		8
        /*0020*/ 	.dword	_ZN34_INTERNAL_03b17db4_4_k_cu_d093885e4cuda3std3__45__cpo6rbeginE
	.align		8
        /*0028*/ 	.dword	_ZN34_INTERNAL_03b17db4_4_k_cu_d093885e4cuda3std3__45__cpo4rendE
	.align		8
        /*0030*/ 	.dword	_ZN34_INTERNAL_03b17db4_4_k_cu_d093885e4cuda3std3__45__cpo7crbeginE
	.align		8
        /*0038*/ 	.dword	_ZN34_INTERNAL_03b17db4_4_k_cu_d093885e4cuda3std3__45__cpo5crendE
	.align		8
        /*0040*/ 	.dword	_ZN34_INTERNAL_03b17db4_4_k_cu_d093885e4cuda3std3__436_GLOBAL__N__03b17db4_4_k_cu_d093885e6ignoreE
	.align		8
        /*0048*/ 	.dword	_ZN34_INTERNAL_03b17db4_4_k_cu_d093885e4cuda3std3__419piecewise_constructE
	.align		8
        /*0050*/ 	.dword	_ZN34_INTERNAL_03b17db4_4_k_cu_d093885e4cuda3std3__48in_placeE
	.align		8
        /*0058*/ 	.dword	_ZN34_INTERNAL_03b17db4_4_k_cu_d093885e4cuda3std3__420unreachable_sentinelE
	.align		8
        /*0060*/ 	.dword	_ZN34_INTERNAL_03b17db4_4_k_cu_d093885e4cuda3std3__47nulloptE
	.align		8
        /*0068*/ 	.dword	_ZN34_INTERNAL_03b17db4_4_k_cu_d093885e4cuda3std3__48unexpectE
	.align		8
        /*0070*/ 	.dword	_ZN34_INTERNAL_03b17db4_4_k_cu_d093885e4cuda3std6ranges3__45__cpo4swapE
	.align		8
        /*0078*/ 	.dword	_ZN34_INTERNAL_03b17db4_4_k_cu_d093885e4cuda3std6ranges3__45__cpo9iter_moveE
	.align		8
        /*0080*/ 	.dword	_ZN34_INTERNAL_03b17db4_4_k_cu_d093885e4cuda3std6ranges3__45__cpo5beginE
	.align		8
        /*0088*/ 	.dword	_ZN34_INTERNAL_03b17db4_4_k_cu_d093885e4cuda3std6ranges3__45__cpo3endE
	.align		8
        /*0090*/ 	.dword	_ZN34_INTERNAL_03b17db4_4_k_cu_d093885e4cuda3std6ranges3__45__cpo6cbeginE
	.align		8
        /*0098*/ 	.dword	_ZN34_INTERNAL_03b17db4_4_k_cu_d093885e4cuda3std6ranges3__45__cpo4cendE
	.align		8
        /*00a0*/ 	.dword	_ZN34_INTERNAL_03b17db4_4_k_cu_d093885e4cuda3std6ranges3__45__cpo7advanceE
	.align		8
        /*00a8*/ 	.dword	_ZN34_INTERNAL_03b17db4_4_k_cu_d093885e4cuda3std6ranges3__45__cpo9iter_swapE
	.align		8
        /*00b0*/ 	.dword	_ZN34_INTERNAL_03b17db4_4_k_cu_d093885e4cuda3std6ranges3__45__cpo4nextE
	.align		8
        /*00b8*/ 	.dword	_ZN34_INTERNAL_03b17db4_4_k_cu_d093885e4cuda3std6ranges3__45__cpo4prevE
	.align		8
        /*00c0*/ 	.dword	_ZN34_INTERNAL_03b17db4_4_k_cu_d093885e4cuda3std6ranges3__45__cpo4dataE
	.align		8
        /*00c8*/ 	.dword	_ZN34_INTERNAL_03b17db4_4_k_cu_d093885e4cuda3std6ranges3__45__cpo5cdataE
	.align		8
        /*00d0*/ 	.dword	_ZN34_INTERNAL_03b17db4_4_k_cu_d093885e4cuda3std6ranges3__45__cpo4sizeE
	.align		8
        /*00d8*/ 	.dword	_ZN34_INTERNAL_03b17db4_4_k_cu_d093885e4cuda3std6ranges3__45__cpo5ssizeE
	.align		8
        /*00e0*/ 	.dword	_ZN34_INTERNAL_03b17db4_4_k_cu_d093885e4cuda3std6ranges3__45__cpo8distanceE
	.align		8
        /*00e8*/ 	.dword	_ZN34_INTERNAL_03b17db4_4_k_cu_d093885e6thrust24THRUST_300001_SM_1000_NS8cuda_cub3parE
	.align		8
        /*00f0*/ 	.dword	_ZN34_INTERNAL_03b17db4_4_k_cu_d093885e6thrust24THRUST_300001_SM_1000_NS8cuda_cub10par_nosyncE
	.align		8
        /*00f8*/ 	.dword	_ZN34_INTERNAL_03b17db4_4_k_cu_d093885e6thrust24THRUST_300001_SM_1000_NS6system6detail10sequential3seqE
	.align		8
        /*0100*/ 	.dword	_ZN34_INTERNAL_03b17db4_4_k_cu_d093885e6thrust24THRUST_300001_SM_1000_NS12placeholders2_1E
	.align		8
        /*0108*/ 	.dword	_ZN34_INTERNAL_03b17db4_4_k_cu_d093885e6thrust24THRUST_300001_SM_1000_NS12placeholders2_2E
	.align		8
        /*0110*/ 	.dword	_ZN34_INTERNAL_03b17db4_4_k_cu_d093885e6thrust24THRUST_300001_SM_1000_NS12placeholders2_3E
	.align		8
        /*0118*/ 	.dword	_ZN34_INTERNAL_03b17db4_4_k_cu_d093885e6thrust24THRUST_300001_SM_1000_NS12placeholders2_4E
	.align		8
        /*0120*/ 	.dword	_ZN34_INTERNAL_03b17db4_4_k_cu_d093885e6thrust24THRUST_300001_SM_1000_NS12placeholders2_5E
	.align		8
        /*0128*/ 	.dword	_ZN34_INTERNAL_03b17db4_4_k_cu_d093885e6thrust24THRUST_300001_SM_1000_NS12placeholders2_6E
	.align		8
        /*0130*/ 	.dword	_ZN34_INTERNAL_03b17db4_4_k_cu_d093885e6thrust24THRUST_300001_SM_1000_NS12placeholders2_7E
	.align		8
        /*0138*/ 	.dword	_ZN34_INTERNAL_03b17db4_4_k_cu_d093885e6thrust24THRUST_300001_SM_1000_NS12placeholders2_8E
	.align		8
        /*0140*/ 	.dword	_ZN34_INTERNAL_03b17db4_4_k_cu_d093885e6thrust24THRUST_300001_SM_1000_NS12placeholders2_9E
	.align		8
        /*0148*/ 	.dword	_ZN34_INTERNAL_03b17db4_4_k_cu_d093885e6thrust24THRUST_300001_SM_1000_NS12placeholders3_10E
	.align		8
        /*0150*/ 	.dword	_ZN34_INTERNAL_03b17db4_4_k_cu_d093885e6thrust24THRUST_300001_SM_1000_NS3seqE


//--------------------- .text._ZN6exblas13ExDOTCompleteEPxS0_ --------------------------
	.section	.text._ZN6exblas13ExDOTCompleteEPxS0_,"ax",@progbits
	.align	128
        .global         _ZN6exblas13ExDOTCompleteEPxS0_
        .type           _ZN6exblas13ExDOTCompleteEPxS0_,@function
        .size           _ZN6exblas13ExDOTCompleteEPxS0_,(.L_x_198 - _ZN6exblas13ExDOTCompleteEPxS0_)
        .other          _ZN6exblas13ExDOTCompleteEPxS0_,@"STO_CUDA_ENTRY STV_DEFAULT"
_ZN6exblas13ExDOTCompleteEPxS0_:
.text._ZN6exblas13ExDOTCompleteEPxS0_:
[----:B------:R-:W-:Y:S01]  /*0000*/  LDC R1, c[0x0][0x37c] ;  /* 0x0000df00ff017b82 */ /* 0x000fe20000000800 */
[----:B------:R-:W0:Y:S01]  /*0010*/  S2R R0, SR_TID.X ;  /* 0x0000000000007919 */ /* 0x000e220000002100 */
[----:B------:R-:W1:Y:S01]  /*0020*/  LDCU.64 UR8, c[0x0][0x358] ;  /* 0x00006b00ff0877ac */ /* 0x000e620008000a00 */
[----:B------:R-:W-:Y:S01]  /*0030*/  BSSY.RECONVERGENT B0, `(.L_x_0) ;  /* 0x000010b000007945 */ /* 0x000fe20003800200 */
[----:B------:R-:W2:Y:S01]  /*0040*/  S2R R5, SR_CTAID.X ;  /* 0x0000000000057919 */ /* 0x000ea20000002500 */
[C---:B0-----:R-:W-:Y:S02]  /*0050*/  ISETP.GT.U32.AND P2, PT, R0.reuse, 0x26, PT ;  /* 0x000000260000780c */ /* 0x041fe40003f44070 */
[----:B------:R-:W-:Y:S02]  /*0060*/  ISETP.NE.AND P1, PT, R0, RZ, PT ;  /* 0x000000ff0000720c */ /* 0x000fe40003f25270 */
[----:B--2---:R-:W-:-:S04]  /*0070*/  ISETP.NE.AND P0, PT, R5, RZ, PT ;  /* 0x000000ff0500720c */ /* 0x004fc80003f05270 */
[----:B------:R-:W-:-:S05]  /*0080*/  ISETP.GT.U32.OR P0, PT, R0, 0x26, P0 ;  /* 0x000000260000780c */ /* 0x000fca0000704470 */
[----:B-1----:R-:W-:Y:S08]  /*0090*/  @P2 BRA `(.L_x_1) ;  /* 0x0000001000102947 */ /* 0x002ff00003800000 */
[----:B------:R-:W0:Y:S01]  /*00a0*/  LDC.64 R2, c[0x0][0x380] ;  /* 0x0000e000ff027b82 */ /* 0x000e220000000a00 */
[----:B------:R-:W-:-:S04]  /*00b0*/  IMAD R7, R5, 0x9c0, R0 ;  /* 0x000009c005077824 */ /* 0x000fc800078e0200 */
[C---:B------:R-:W-:Y:S02]  /*00c0*/  VIADD R11, R7.reuse, 0x27 ;  /* 0x00000027070b7836 */ /* 0x040fe40000000000 */
[C---:B------:R-:W-:Y:S02]  /*00d0*/  VIADD R13, R7.reuse, 0x4e ;  /* 0x0000004e070d7836 */ /* 0x040fe40000000000 */
[C---:B------:R-:W-:Y:S02]  /*00e0*/  VIADD R15, R7.reuse, 0x75 ;  /* 0x00000075070f7836 */ /* 0x040fe40000000000 */
[C---:B------:R-:W-:Y:S02]  /*00f0*/  VIADD R17, R7.reuse, 0x9c ;  /* 0x0000009c07117836 */ /* 0x040fe40000000000 */
[C---:B------:R-:W-:Y:S02]  /*0100*/  VIADD R19, R7.reuse, 0xc3 ;  /* 0x000000c307137836 */ /* 0x040fe40000000000 */
[----:B------:R-:W-:-:S02]  /*0110*/  VIADD R21, R7, 0xea ;  /* 0x000000ea07157836 */ /* 0x000fc40000000000 */
[----:B0-----:R-:W-:-:S04]  /*0120*/  IMAD.WIDE.U32 R8, R7, 0x8, R2 ;  /* 0x0000000807087825 */ /* 0x001fc800078e0002 */
[--C-:B------:R-:W-:Y:S02]  /*0130*/  IMAD.WIDE.U32 R10, R11, 0x8, R2.reuse ;  /* 0x000000080b0a7825 */ /* 0x100fe400078e0002 */
[----:B------:R-:W2:Y:S02]  /*0140*/  LDG.E.64 R8, desc[UR8][R8.64] ;  /* 0x0000000808087981 */ /* 0x000ea4000c1e1b00 */
[--C-:B------:R-:W-:Y:S02]  /*0150*/  IMAD.WIDE.U32 R12, R13, 0x8, R2.reuse ;  /* 0x000000080d0c7825 */ /* 0x100fe400078e0002 */
[----:B------:R-:W2:Y:S02]  /*0160*/  LDG.E.64 R10, desc[UR8][R10.64] ;  /* 0x000000080a0a7981 */ /* 0x000ea4000c1e1b00 */
[--C-:B------:R-:W-:Y:S02]  /*0170*/  IMAD.WIDE.U32 R14, R15, 0x8, R2.reuse ;  /* 0x000000080f0e7825 */ /* 0x100fe400078e0002 */
[----:B------:R-:W2:Y:S02]  /*0180*/  LDG.E.64 R12, desc[UR8][R12.64] ;  /* 0x000000080c0c7981 */ /* 0x000ea4000c1e1b00 */
[----:B------:R-:W-:-:S02]  /*0190*/  IMAD.WIDE.U32 R16, R17, 0x8, R2 ;  /* 0x0000000811107825 */ /* 0x000fc400078e0002 */
[----:B------:R-:W3:Y:S02]  /*01a0*/  LDG.E.64 R14, desc[UR8][R14.64] ;  /* 0x000000080e0e7981 */ /* 0x000ee4000c1e1b00 */
[--C-:B------:R-:W-:Y:S02]  /*01b0*/  IMAD.WIDE.U32 R18, R19, 0x8, R2.reuse ;  /* 0x0000000813127825 */ /* 0x100fe400078e0002 */
[----:B------:R-:W3:Y:S02]  /*01c0*/  LDG.E.64 R16, desc[UR8][R16.64] ;  /* 0x0000000810107981 */ /* 0x000ee4000c1e1b00 */
[----:B------:R-:W-:Y:S02]  /*01d0*/  IMAD.WIDE.U32 R20, R21, 0x8, R2 ;  /* 0x0000000815147825 */ /* 0x000fe400078e0002 */
[----:B------:R-:W4:Y:S04]  /*01e0*/  LDG.E.64 R18, desc[UR8][R18.64] ;  /* 0x0000000812127981 */ /* 0x000f28000c1e1b00 */
[----:B------:R-:W4:Y:S01]  /*01f0*/  LDG.E.64 R20, desc[UR8][R20.64] ;  /* 0x0000000814147981 */ /* 0x000f22000c1e1b00 */
[----:B------:R-:W-:-:S04]  /*0200*/  VIADD R23, R7, 0x222 ;  /* 0x0000022207177836 */ /* 0x000fc80000000000 */
[----:B------:R-:W-:-:S06]  /*0210*/  IMAD.WIDE.U32 R22, R23, 0x8, R2 ;  /* 0x0000000817167825 */ /* 0x000fcc00078e0002 */
[----:B------:R-:W5:Y:S01]  /*0220*/  LDG.E.64 R22, desc[UR8][R22.64] ;  /* 0x0000000816167981 */ /* 0x000f62000c1e1b00 */
[----:B--2---:R-:W-:-:S04]  /*0230*/  IADD3 R25, P2, P3, R12, R10, R8 ;  /* 0x0000000a0c197210 */ /* 0x004fc80007b5e008 */
[----:B------:R-:W-:Y:S01]  /*0240*/  IADD3.X R27, PT, PT, R13, R11, R9, P2, P3 ;  /* 0x0000000b0d1b7210 */ /* 0x000fe200017e6409 */
[C---:B------:R-:W-:Y:S02]  /*0250*/  VIADD R9, R7.reuse, 0x111 ;  /* 0x0000011107097836 */ /* 0x040fe40000000000 */
[----:B------:R-:W-:Y:S01]  /*0260*/  VIADD R11, R7, 0x138 ;  /* 0x00000138070b7836 */ /* 0x000fe20000000000 */
[----:B---3--:R-:W-:Y:S01]  /*0270*/  IADD3 R25, P2, P3, R16, R14, R25 ;  /* 0x0000000e10197210 */ /* 0x008fe20007b5e019 */
[----:B------:R-:W-:-:S03]  /*0280*/  IMAD.WIDE.U32 R8, R9, 0x8, R2 ;  /* 0x0000000809087825 */ /* 0x000fc600078e0002 */
[----:B------:R-:W-:Y:S01]  /*0290*/  IADD3.X R27, PT, PT, R17, R15, R27, P2, P3 ;  /* 0x0000000f111b7210 */ /* 0x000fe200017e641b */
[----:B------:R-:W-:Y:S02]  /*02a0*/  IMAD.WIDE.U32 R10, R11, 0x8, R2 ;  /* 0x000000080b0a7825 */ /* 0x000fe400078e0002 */
[----:B------:R-:W2:Y:S01]  /*02b0*/  LDG.E.64 R8, desc[UR8][R8.64] ;  /* 0x0000000808087981 */ /* 0x000ea2000c1e1b00 */
[----:B----4-:R-:W-:Y:S01]  /*02c0*/  IADD3 R25, P2, P3, R20, R18, R25 ;  /* 0x0000001214197210 */ /* 0x010fe20007b5e019 */
[C---:B------:R-:W-:Y:S02]  /*02d0*/  VIADD R13, R7.reuse, 0x15f ;  /* 0x0000015f070d7836 */ /* 0x040fe40000000000 */
[----:B------:R-:W-:Y:S01]  /*02e0*/  VIADD R15, R7, 0x186 ;  /* 0x00000186070f7836 */ /* 0x000fe20000000000 */
[----:B------:R-:W-:Y:S01]  /*02f0*/  IADD3.X R27, PT, PT, R21, R19, R27, P2, P3 ;  /* 0x00000013151b7210 */ /* 0x000fe200017e641b */
[--C-:B------:R-:W-:Y:S01]  /*0300*/  IMAD.WIDE.U32 R12, R13, 0x8, R2.reuse ;  /* 0x000000080d0c7825 */ /* 0x100fe200078e0002 */
[----:B------:R-:W2:Y:S03]  /*0310*/  LDG.E.64 R10, desc[UR8][R10.64] ;  /* 0x000000080a0a7981 */ /* 0x000ea6000c1e1b00 */
[----:B------:R-:W-:-:S02]  /*0320*/  IMAD.WIDE.U32 R14, R15, 0x8, R2 ;  /* 0x000000080f0e7825 */ /* 0x000fc400078e0002 */
[----:B------:R-:W3:Y:S02]  /*0330*/  LDG.E.64 R12, desc[UR8][R12.64] ;  /* 0x000000080c0c7981 */ /* 0x000ee4000c1e1b00 */
[C---:B------:R-:W-:Y:S02]  /*0340*/  VIADD R17, R7.reuse, 0x1ad ;  /* 0x000001ad07117836 */ /* 0x040fe40000000000 */
[----:B------:R-:W-:Y:S01]  /*0350*/  VIADD R19, R7, 0x1d4 ;  /* 0x000001d407137836 */ /* 0x000fe20000000000 */
[----:B------:R-:W3:Y:S01]  /*0360*/  LDG.E.64 R14, desc[UR8][R14.64] ;  /* 0x000000080e0e7981 */ /* 0x000ee2000c1e1b00 */
[----:B------:R-:W-:-:S04]  /*0370*/  IMAD.WIDE.U32 R16, R17, 0x8, R2 ;  /* 0x0000000811107825 */ /* 0x000fc800078e0002 */
[--C-:B------:R-:W-:Y:S02]  /*0380*/  IMAD.WIDE.U32 R18, R19, 0x8, R2.reuse ;  /* 0x0000000813127825 */ /* 0x100fe400078e0002 */
[----:B------:R-:W4:Y:S02]  /*0390*/  LDG.E.64 R16, desc[UR8][R16.64] ;  /* 0x0000000810107981 */ /* 0x000f24000c1e1b00 */
[----:B------:R-:W-:Y:S02]  /*03a0*/  VIADD R21, R7, 0x1fb ;  /* 0x000001fb07157836 */ /* 0x000fe40000000000 */
[----:B------:R-:W4:Y:S02]  /*03b0*/  LDG.E.64 R18, desc[UR8][R18.64] ;  /* 0x0000000812127981 */ /* 0x000f24000c1e1b00 */
[----:B------:R-:W-:-:S06]  /*03c0*/  IMAD.WIDE.U32 R20, R21, 0x8, R2 ;  /* 0x0000000815147825 */ /* 0x000fcc00078e0002 */
[----:B------:R-:W5:Y:S01]  /*03d0*/  LDG.E.64 R20, desc[UR8][R20.64] ;  /* 0x0000000814147981 */ /* 0x000f62000c1e1b00 */
[----:B--2---:R-:W-:-:S04]  /*03e0*/  IADD3 R25, P2, P3, R10, R8, R25 ;  /* 0x000000080a197210 */ /* 0x004fc80007b5e019 */
[----:B------:R-:W-:Y:S02]  /*03f0*/  IADD3.X R27, PT, PT, R11, R9, R27, P2, P3 ;  /* 0x000000090b1b7210 */ /* 0x000fe400017e641b */
[----:B---3--:R-:W-:-:S04]  /*0400*/  IADD3 R9, P2, P3, R14, R12, R25 ;  /* 0x0000000c0e097210 */ /* 0x008fc80007b5e019 */
[----:B------:R-:W-:Y:S01]  /*0410*/  IADD3.X R25, PT, PT, R15, R13, R27, P2, P3 ;  /* 0x0000000d0f197210 */ /* 0x000fe200017e641b */
[----:B------:R-:W-:Y:S01]  /*0420*/  VIADD R15, R7, 0x270 ;  /* 0x00000270070f7836 */ /* 0x000fe20000000000 */
[----:B----4-:R-:W-:-:S04]  /*0430*/  IADD3 R9, P2, P3, R18, R16, R9 ;  /* 0x0000001012097210 */ /* 0x010fc80007b5e009 */
[----:B------:R-:W-:Y:S01]  /*0440*/  IADD3.X R25, PT, PT, R19, R17, R25, P2, P3 ;  /* 0x0000001113197210 */ /* 0x000fe200017e6419 */
[----:B------:R-:W-:Y:S02]  /*0450*/  VIADD R17, R7, 0x249 ;  /* 0x0000024907117836 */ /* 0x000fe40000000000 */
[----:B------:R-:W-:Y:S01]  /*0460*/  IMAD.WIDE.U32 R14, R15, 0x8, R2 ;  /* 0x000000080f0e7825 */ /* 0x000fe200078e0002 */
[----:B-----5:R-:W-:-:S03]  /*0470*/  IADD3 R4, P2, P3, R22, R20, R9 ;  /* 0x0000001416047210 */ /* 0x020fc60007b5e009 */
[----:B------:R-:W-:-:S04]  /*0480*/  IMAD.WIDE.U32 R16, R17, 0x8, R2 ;  /* 0x0000000811107825 */ /* 0x000fc800078e0002 */
[C---:B------:R-:W-:Y:S02]  /*0490*/  VIADD R13, R7.reuse, 0x297 ;  /* 0x00000297070d7836 */ /* 0x040fe40000000000 */
[----:B------:R-:W-:Y:S01]  /*04a0*/  VIADD R11, R7, 0x2be ;  /* 0x000002be070b7836 */ /* 0x000fe20000000000 */
[----:B------:R-:W-:Y:S01]  /*04b0*/  IADD3.X R25, PT, PT, R23, R21, R25, P2, P3 ;  /* 0x0000001517197210 */ /* 0x000fe200017e6419 */
[--C-:B------:R-:W-:Y:S01]  /*04c0*/  IMAD.WIDE.U32 R12, R13, 0x8, R2.reuse ;  /* 0x000000080d0c7825 */ /* 0x100fe200078e0002 */
[----:B------:R-:W2:Y:S03]  /*04d0*/  LDG.E.64 R16, desc[UR8][R16.64] ;  /* 0x0000000810107981 */ /* 0x000ea6000c1e1b00 */
[----:B------:R-:W-:Y:S01]  /*04e0*/  IMAD.WIDE.U32 R10, R11, 0x8, R2 ;  /* 0x000000080b0a7825 */ /* 0x000fe200078e0002 */
[----:B------:R-:W2:Y:S03]  /*04f0*/  LDG.E.64 R14, desc[UR8][R14.64] ;  /* 0x000000080e0e7981 */ /* 0x000ea6000c1e1b00 */
[C---:B------:R-:W-:Y:S01]  /*0500*/  VIADD R19, R7.reuse, 0x2e5 ;  /* 0x000002e507137836 */ /* 0x040fe20000000000 */
[----:B------:R-:W3:Y:S01]  /*0510*/  LDG.E.64 R12, desc[UR8][R12.64] ;  /* 0x000000080c0c7981 */ /* 0x000ee2000c1e1b00 */
[----:B------:R-:W-:-:S02]  /*0520*/  VIADD R21, R7, 0x30c ;  /* 0x0000030c07157836 */ /* 0x000fc40000000000 */
[--C-:B------:R-:W-:Y:S01]  /*0530*/  IMAD.WIDE.U32 R18, R19, 0x8, R2.reuse ;  /* 0x0000000813127825 */ /* 0x100fe200078e0002 */
[----:B------:R-:W3:Y:S03]  /*0540*/  LDG.E.64 R10, desc[UR8][R10.64] ;  /* 0x000000080a0a7981 */ /* 0x000ee6000c1e1b00 */
[--C-:B------:R-:W-:Y:S02]  /*0550*/  IMAD.WIDE.U32 R20, R21, 0x8, R2.reuse ;  /* 0x0000000815147825 */ /* 0x100fe400078e0002 */
[----:B------:R-:W4:Y:S02]  /*0560*/  LDG.E.64 R18, desc[UR8][R18.64] ;  /* 0x0000000812127981 */ /* 0x000f24000c1e1b00 */
[C---:B------:R-:W-:Y:S02]  /*0570*/  VIADD R9, R7.reuse, 0x333 ;  /* 0x0000033307097836 */ /* 0x040fe40000000000 */
[----:B------:R-:W-:Y:S01]  /*0580*/  VIADD R23, R7, 0x35a ;  /* 0x0000035a07177836 */ /* 0x000fe20000000000 */
[----:B------:R-:W4:Y:S01]  /*0590*/  LDG.E.64 R20, desc[UR8][R20.64] ;  /* 0x0000000814147981 */ /* 0x000f22000c1e1b00 */
[----:B------:R-:W-:-:S04]  /*05a0*/  IMAD.WIDE.U32 R8, R9, 0x8, R2 ;  /* 0x0000000809087825 */ /* 0x000fc800078e0002 */
[----:B------:R-:W-:Y:S02]  /*05b0*/  IMAD.WIDE.U32 R22, R23, 0x8, R2 ;  /* 0x0000000817167825 */ /* 0x000fe400078e0002 */
[----:B------:R-:W5:Y:S04]  /*05c0*/  LDG.E.64 R8, desc[UR8][R8.64] ;  /* 0x0000000808087981 */ /* 0x000f68000c1e1b00 */
[----:B------:R-:W5:Y:S01]  /*05d0*/  LDG.E.64 R22, desc[UR8][R22.64] ;  /* 0x0000000816167981 */ /* 0x000f62000c1e1b00 */
[----:B--2---:R-:W-:-:S04]  /*05e0*/  IADD3 R27, P2, P3, R14, R16, R4 ;  /* 0x000000100e1b7210 */ /* 0x004fc80007b5e004 */
[----:B------:R-:W-:Y:S02]  /*05f0*/  IADD3.X R25, PT, PT, R15, R17, R25, P2, P3 ;  /* 0x000000110f197210 */ /* 0x000fe400017e6419 */
[----:B---3--:R-:W-:Y:S01]  /*0600*/  IADD3 R15, P2, P3, R10, R12, R27 ;  /* 0x0000000c0a0f7210 */ /* 0x008fe20007b5e01b */
[----:B------:R-:W-:-:S03]  /*0610*/  VIADD R17, R7, 0x381 ;  /* 0x0000038107117836 */ /* 0x000fc60000000000 */
[----:B------:R-:W-:Y:S01]  /*0620*/  IADD3.X R25, PT, PT, R11, R13, R25, P2, P3 ;  /* 0x0000000d0b197210 */ /* 0x000fe200017e6419 */
[----:B------:R-:W-:Y:S01]  /*0630*/  IMAD.WIDE.U32 R16, R17, 0x8, R2 ;  /* 0x0000000811107825 */ /* 0x000fe200078e0002 */
[----:B----4-:R-:W-:-:S03]  /*0640*/  IADD3 R11, P2, P3, R20, R18, R15 ;  /* 0x00000012140b7210 */ /* 0x010fc60007b5e00f */
[----:B------:R-:W-:Y:S02]  /*0650*/  VIADD R15, R7, 0x3a8 ;  /* 0x000003a8070f7836 */ /* 0x000fe40000000000 */
[----:B------:R-:W2:Y:S01]  /*0660*/  LDG.E.64 R16, desc[UR8][R16.64] ;  /* 0x0000000810107981 */ /* 0x000ea2000c1e1b00 */
[----:B------:R-:W-:Y:S01]  /*0670*/  IADD3.X R25, PT, PT, R21, R19, R25, P2, P3 ;  /* 0x0000001315197210 */ /* 0x000fe200017e6419 */
[----:B------:R-:W-:-:S04]  /*0680*/  IMAD.WIDE.U32 R14, R15, 0x8, R2 ;  /* 0x000000080f0e7825 */ /* 0x000fc800078e0002 */
[C---:B------:R-:W-:Y:S01]  /*0690*/  VIADD R13, R7.reuse, 0x3cf ;  /* 0x000003cf070d7836 */ /* 0x040fe20000000000 */
[----:B-----5:R-:W-:Y:S01]  /*06a0*/  IADD3 R4, P2, P3, R22, R8, R11 ;  /* 0x0000000816047210 */ /* 0x020fe20007b5e00b */
[----:B------:R-:W-:Y:S01]  /*06b0*/  VIADD R11, R7, 0x3f6 ;  /* 0x000003f6070b7836 */ /* 0x000fe20000000000 */
[----:B------:R-:W2:Y:S01]  /*06c0*/  LDG.E.64 R14, desc[UR8][R14.64] ;  /* 0x000000080e0e7981 */ /* 0x000ea2000c1e1b00 */
[----:B------:R-:W-:-:S04]  /*06d0*/  IMAD.WIDE.U32 R12, R13, 0x8, R2 ;  /* 0x000000080d0c7825 */ /* 0x000fc800078e0002 */
[----:B------:R-:W-:-:S04]  /*06e0*/  IMAD.WIDE.U32 R10, R11, 0x8, R2 ;  /* 0x000000080b0a7825 */ /* 0x000fc800078e0002 */
[C---:B------:R-:W-:Y:S02]  /*06f0*/  VIADD R19, R7.reuse, 0x41d ;  /* 0x0000041d07137836 */ /* 0x040fe40000000000 */
[----:B------:R-:W-:Y:S01]  /*0700*/  VIADD R21, R7, 0x444 ;  /* 0x0000044407157836 */ /* 0x000fe20000000000 */
[----:B------:R-:W-:Y:S01]  /*0710*/  IADD3.X R25, PT, PT, R23, R9, R25, P2, P3 ;  /* 0x0000000917197210 */ /* 0x000fe200017e6419 */
[--C-:B------:R-:W-:Y:S01]  /*0720*/  IMAD.WIDE.U32 R18, R19, 0x8, R2.reuse ;  /* 0x0000000813127825 */ /* 0x100fe200078e0002 */
[----:B------:R-:W3:Y:S03]  /*0730*/  LDG.E.64 R12, desc[UR8][R12.64] ;  /* 0x000000080c0c7981 */ /* 0x000ee6000c1e1b00 */
[----:B------:R-:W-:Y:S01]  /*0740*/  IMAD.WIDE.U32 R20, R21, 0x8, R2 ;  /* 0x0000000815147825 */ /* 0x000fe200078e0002 */
[----:B------:R-:W3:Y:S03]  /*0750*/  LDG.E.64 R10, desc[UR8][R10.64] ;  /* 0x000000080a0a7981 */ /* 0x000ee6000c1e1b00 */
[C---:B------:R-:W-:Y:S01]  /*0760*/  VIADD R9, R7.reuse, 0x46b ;  /* 0x0000046b07097836 */ /* 0x040fe20000000000 */
[----:B------:R-:W4:Y:S01]  /*0770*/  LDG.E.64 R18, desc[UR8][R18.64] ;  /* 0x0000000812127981 */ /* 0x000f22000c1e1b00 */
[----:B------:R-:W-:-:S02]  /*0780*/  VIADD R23, R7, 0x492 ;  /* 0x0000049207177836 */ /* 0x000fc40000000000 */
[--C-:B------:R-:W-:Y:S01]  /*0790*/  IMAD.WIDE.U32 R8, R9, 0x8, R2.reuse ;  /* 0x0000000809087825 */ /* 0x100fe200078e0002 */
[----:B------:R-:W4:Y:S03]  /*07a0*/  LDG.E.64 R20, desc[UR8][R20.64] ;  /* 0x0000000814147981 */ /* 0x000f26000c1e1b00 */
[----:B------:R-:W-:Y:S02]  /*07b0*/  IMAD.WIDE.U32 R22, R23, 0x8, R2 ;  /* 0x0000000817167825 */ /* 0x000fe400078e0002 */
[----:B------:R-:W5:Y:S04]  /*07c0*/  LDG.E.64 R8, desc[UR8][R8.64] ;  /* 0x0000000808087981 */ /* 0x000f68000c1e1b00 */
[----:B------:R-:W5:Y:S01]  /*07d0*/  LDG.E.64 R22, desc[UR8][R22.64] ;  /* 0x0000000816167981 */ /* 0x000f62000c1e1b00 */
[----:B--2---:R-:W-:-:S04]  /*07e0*/  IADD3 R27, P2, P3, R14, R16, R4 ;  /* 0x000000100e1b7210 */ /* 0x004fc80007b5e004 */
[----:B------:R-:W-:Y:S01]  /*07f0*/  IADD3.X R25, PT, PT, R15, R17, R25, P2, P3 ;  /* 0x000000110f197210 */ /* 0x000fe200017e6419 */
[----:B------:R-:W-:Y:S01]  /*0800*/  VIADD R17, R7, 0x4b9 ;  /* 0x000004b907117836 */ /* 0x000fe20000000000 */
[----:B---3--:R-:W-:-:S04]  /*0810*/  IADD3 R15, P2, P3, R10, R12, R27 ;  /* 0x0000000c0a0f7210 */ /* 0x008fc80007b5e01b */
[----:B------:R-:W-:Y:S02]  /*0820*/  IADD3.X R25, PT, PT, R11, R13, R25, P2, P3 ;  /* 0x0000000d0b197210 */ /* 0x000fe400017e6419 */
[----:B----4-:R-:W-:Y:S01]  /*0830*/  IADD3 R11, P2, P3, R20, R18, R15 ;  /* 0x00000012140b7210 */ /* 0x010fe20007b5e00f */
[----:B------:R-:W-:Y:S02]  /*0840*/  VIADD R15, R7, 0x4e0 ;  /* 0x000004e0070f7836 */ /* 0x000fe40000000000 */
[----:B------:R-:W-:Y:S01]  /*0850*/  IMAD.WIDE.U32 R16, R17, 0x8, R2 ;  /* 0x0000000811107825 */ /* 0x000fe200078e0002 */
[----:B------:R-:W-:-:S03]  /*0860*/  IADD3.X R25, PT, PT, R21, R19, R25, P2, P3 ;  /* 0x0000001315197210 */ /* 0x000fc600017e6419 */
[----:B------:R-:W-:Y:S01]  /*0870*/  IMAD.WIDE.U32 R14, R15, 0x8, R2 ;  /* 0x000000080f0e7825 */ /* 0x000fe200078e0002 */
[----:B-----5:R-:W-:Y:S01]  /*0880*/  IADD3 R4, P2, P3, R22, R8, R11 ;  /* 0x0000000816047210 */ /* 0x020fe20007b5e00b */
[----:B------:R-:W2:Y:S02]  /*0890*/  LDG.E.64 R16, desc[UR8][R16.64] ;  /* 0x0000000810107981 */ /* 0x000ea4000c1e1b00 */
[C---:B------:R-:W-:Y:S02]  /*08a0*/  VIADD R13, R7.reuse, 0x507 ;  /* 0x00000507070d7836 */ /* 0x040fe40000000000 */
        /* <DEDUP_REMOVED lines=51> */
[----:B------:R-:W-:-:S04]  /*0be0*/  VIADD R29, R7, 0x7c5 ;  /* 0x000007c5071d7836 */ /* 0x000fc80000000000 */
[----:B------:R-:W-:Y:S01]  /*0bf0*/  IMAD.WIDE.U32 R28, R29, 0x8, R2 ;  /* 0x000000081d1c7825 */ /* 0x000fe200078e0002 */
[----:B--2---:R-:W-:-:S04]  /*0c00*/  IADD3 R23, P2, P3, R14, R16, R4 ;  /* 0x000000100e177210 */ /* 0x004fc80007b5e004 */
[----:B------:R-:W-:Y:S01]  /*0c10*/  IADD3.X R27, PT, PT, R15, R17, R27, P2, P3 ;  /* 0x000000110f1b7210 */ /* 0x000fe200017e641b */
[----:B------:R-:W-:Y:S01]  /*0c20*/  VIADD R15, R7, 0x729 ;  /* 0x00000729070f7836 */ /* 0x000fe20000000000 */
[----:B------:R0:W2:Y:S01]  /*0c30*/  LDG.E.64 R16, desc[UR8][R28.64] ;  /* 0x000000081c107981 */ /* 0x0000a2000c1e1b00 */
[----:B---3--:R-:W-:-:S04]  /*0c40*/  IADD3 R23, P2, P3, R10, R12, R23 ;  /* 0x0000000c0a177210 */ /* 0x008fc80007b5e017 */
[----:B------:R-:W-:Y:S02]  /*0c50*/  IADD3.X R27, PT, PT, R11, R13, R27, P2, P3 ;  /* 0x0000000d0b1b7210 */ /* 0x000fe400017e641b */
[----:B----4-:R-:W-:Y:S01]  /*0c60*/  IADD3 R23, P2, P3, R20, R18, R23 ;  /* 0x0000001214177210 */ /* 0x010fe20007b5e017 */
[----:B------:R-:W-:-:S03]  /*0c70*/  VIADD R13, R7, 0x750 ;  /* 0x00000750070d7836 */ /* 0x000fc60000000000 */
[----:B------:R-:W-:Y:S01]  /*0c80*/  IADD3.X R27, PT, PT, R21, R19, R27, P2, P3 ;  /* 0x00000013151b7210 */ /* 0x000fe200017e641b */
[----:B------:R-:W-:Y:S01]  /*0c90*/  IMAD.WIDE.U32 R14, R15, 0x8, R2 ;  /* 0x000000080f0e7825 */ /* 0x000fe200078e0002 */
[----:B-----5:R-:W-:-:S03]  /*0ca0*/  IADD3 R23, P2, P3, R24, R8, R23 ;  /* 0x0000000818177210 */ /* 0x020fc60007b5e017 */
[----:B------:R-:W-:Y:S02]  /*0cb0*/  IMAD.WIDE.U32 R12, R13, 0x8, R2 ;  /* 0x000000080d0c7825 */ /* 0x000fe400078e0002 */
[----:B------:R-:W3:Y:S01]  /*0cc0*/  LDG.E.64 R14, desc[UR8][R14.64] ;  /* 0x000000080e0e7981 */ /* 0x000ee2000c1e1b00 */
[----:B------:R-:W-:Y:S01]  /*0cd0*/  IADD3.X R27, PT, PT, R25, R9, R27, P2, P3 ;  /* 0x00000009191b7210 */ /* 0x000fe200017e641b */
[C---:B------:R-:W-:Y:S02]  /*0ce0*/  VIADD R11, R7.reuse, 0x777 ;  /* 0x00000777070b7836 */ /* 0x040fe40000000000 */
[----:B------:R-:W-:Y:S01]  /*0cf0*/  VIADD R9, R7, 0x79e ;  /* 0x0000079e07097836 */ /* 0x000fe20000000000 */
[----:B------:R-:W3:Y:S01]  /*0d00*/  LDG.E.64 R12, desc[UR8][R12.64] ;  /* 0x000000080c0c7981 */ /* 0x000ee2000c1e1b00 */
[----:B------:R-:W-:-:S04]  /*0d10*/  IMAD.WIDE.U32 R10, R11, 0x8, R2 ;  /* 0x000000080b0a7825 */ /* 0x000fc800078e0002 */
[--C-:B------:R-:W-:Y:S02]  /*0d20*/  IMAD.WIDE.U32 R8, R9, 0x8, R2.reuse ;  /* 0x0000000809087825 */ /* 0x100fe400078e0002 */
[----:B------:R-:W4:Y:S02]  /*0d30*/  LDG.E.64 R10, desc[UR8][R10.64] ;  /* 0x000000080a0a7981 */ /* 0x000f24000c1e1b00 */
[C---:B------:R-:W-:Y:S02]  /*0d40*/  VIADD R19, R7.reuse, 0x7ec ;  /* 0x000007ec07137836 */ /* 0x040fe40000000000 */
[----:B------:R-:W-:Y:S01]  /*0d50*/  VIADD R21, R7, 0x813 ;  /* 0x0000081307157836 */ /* 0x000fe20000000000 */
[----:B------:R-:W4:Y:S01]  /*0d60*/  LDG.E.64 R8, desc[UR8][R8.64] ;  /* 0x0000000808087981 */ /* 0x000f22000c1e1b00 */
[----:B------:R-:W-:-:S04]  /*0d70*/  IMAD.WIDE.U32 R18, R19, 0x8, R2 ;  /* 0x0000000813127825 */ /* 0x000fc800078e0002 */
[----:B------:R-:W-:Y:S02]  /*0d80*/  VIADD R25, R7, 0x83a ;  /* 0x0000083a07197836 */ /* 0x000fe40000000000 */
[--C-:B------:R-:W-:Y:S01]  /*0d90*/  IMAD.WIDE.U32 R20, R21, 0x8, R2.reuse ;  /* 0x0000000815147825 */ /* 0x100fe200078e0002 */
[----:B------:R-:W2:Y:S03]  /*0da0*/  LDG.E.64 R18, desc[UR8][R18.64] ;  /* 0x0000000812127981 */ /* 0x000ea6000c1e1b00 */
[----:B------:R-:W-:Y:S02]  /*0db0*/  IMAD.WIDE.U32 R24, R25, 0x8, R2 ;  /* 0x0000000819187825 */ /* 0x000fe400078e0002 */
[----:B------:R-:W5:Y:S04]  /*0dc0*/  LDG.E.64 R20, desc[UR8][R20.64] ;  /* 0x0000000814147981 */ /* 0x000f68000c1e1b00 */
[----:B------:R-:W5:Y:S01]  /*0dd0*/  LDG.E.64 R24, desc[UR8][R24.64] ;  /* 0x0000000818187981 */ /* 0x000f62000c1e1b00 */
[----:B0-----:R-:W-:Y:S01]  /*0de0*/  VIADD R29, R7, 0x999 ;  /* 0x00000999071d7836 */ /* 0x001fe20000000000 */
[----:B---3--:R-:W-:-:S04]  /*0df0*/  IADD3 R23, P2, P3, R12, R14, R23 ;  /* 0x0000000e0c177210 */ /* 0x008fc80007b5e017 */
[----:B------:R-:W-:Y:S01]  /*0e00*/  IADD3.X R27, PT, PT, R13, R15, R27, P2, P3 ;  /* 0x0000000f0d1b7210 */ /* 0x000fe200017e641b */
[----:B------:R-:W-:Y:S01]  /*0e10*/  VIADD R15, R7, 0x861 ;  /* 0x00000861070f7836 */ /* 0x000fe20000000000 */
[----:B----4-:R-:W-:-:S04]  /*0e20*/  IADD3 R13, P2, P3, R8, R10, R23 ;  /* 0x0000000a080d7210 */ /* 0x010fc80007b5e017 */
[----:B------:R-:W-:Y:S02]  /*0e30*/  IADD3.X R27, PT, PT, R9, R11, R27, P2, P3 ;  /* 0x0000000b091b7210 */ /* 0x000fe400017e641b */
[----:B--2---:R-:W-:Y:S01]  /*0e40*/  IADD3 R9, P2, P3, R18, R16, R13 ;  /* 0x0000001012097210 */ /* 0x004fe20007b5e00d */
        /* <DEDUP_REMOVED lines=14> */
[C---:B------:R-:W-:Y:S01]  /*0f30*/  VIADD R23, R7.reuse, 0x924 ;  /* 0x0000092407177836 */ /* 0x040fe20000000000 */
[----:B------:R-:W3:Y:S01]  /*0f40*/  LDG.E.64 R8, desc[UR8][R8.64] ;  /* 0x0000000808087981 */ /* 0x000ee2000c1e1b00 */
[----:B------:R-:W-:Y:S02]  /*0f50*/  VIADD R19, R7, 0x94b ;  /* 0x0000094b07137836 */ /* 0x000fe40000000000 */
[----:B------:R-:W-:-:S04]  /*0f60*/  IMAD.WIDE.U32 R20, R21, 0x8, R2 ;  /* 0x0000000815147825 */ /* 0x000fc800078e0002 */
[--C-:B------:R-:W-:Y:S02]  /*0f70*/  IMAD.WIDE.U32 R22, R23, 0x8, R2.reuse ;  /* 0x0000000817167825 */ /* 0x100fe400078e0002 */
[----:B------:R-:W4:Y:S02]  /*0f80*/  LDG.E.64 R20, desc[UR8][R20.64] ;  /* 0x0000000814147981 */ /* 0x000f24000c1e1b00 */
[----:B------:R-:W-:Y:S02]  /*0f90*/  VIADD R25, R7, 0x972 ;  /* 0x0000097207197836 */ /* 0x000fe40000000000 */
[--C-:B------:R-:W-:Y:S01]  /*0fa0*/  IMAD.WIDE.U32 R6, R19, 0x8, R2.reuse ;  /* 0x0000000813067825 */ /* 0x100fe200078e0002 */
[----:B------:R-:W4:Y:S03]  /*0fb0*/  LDG.E.64 R22, desc[UR8][R22.64] ;  /* 0x0000000816167981 */ /* 0x000f26000c1e1b00 */
[----:B------:R-:W-:-:S02]  /*0fc0*/  IMAD.WIDE.U32 R18, R25, 0x8, R2 ;  /* 0x0000000819127825 */ /* 0x000fc400078e0002 */
[----:B------:R-:W5:Y:S02]  /*0fd0*/  LDG.E.64 R6, desc[UR8][R6.64] ;  /* 0x0000000806067981 */ /* 0x000f64000c1e1b00 */
[----:B------:R-:W-:Y:S02]  /*0fe0*/  IMAD.WIDE.U32 R24, R29, 0x8, R2 ;  /* 0x000000081d187825 */ /* 0x000fe400078e0002 */
[----:B------:R-:W5:Y:S04]  /*0ff0*/  LDG.E.64 R18, desc[UR8][R18.64] ;  /* 0x0000000812127981 */ /* 0x000f68000c1e1b00 */
[----:B------:R-:W5:Y:S01]  /*1000*/  LDG.E.64 R24, desc[UR8][R24.64] ;  /* 0x0000000818187981 */ /* 0x000f62000c1e1b00 */
[----:B--2---:R-:W-:-:S04]  /*1010*/  IADD3 R17, P2, P3, R12, R14, R17 ;  /* 0x0000000e0c117210 */ /* 0x004fc80007b5e011 */
[----:B------:R-:W-:Y:S02]  /*1020*/  IADD3.X R27, PT, PT, R13, R15, R27, P2, P3 ;  /* 0x0000000f0d1b7210 */ /* 0x000fe400017e641b */
[----:B---3--:R-:W-:-:S04]  /*1030*/  IADD3 R13, P2, P3, R8, R10, R17 ;  /* 0x0000000a080d7210 */ /* 0x008fc80007b5e011 */
[----:B------:R-:W-:Y:S02]  /*1040*/  IADD3.X R11, PT, PT, R9, R11, R27, P2, P3 ;  /* 0x0000000b090b7210 */ /* 0x000fe400017e641b */
[----:B----4-:R-:W-:-:S04]  /*1050*/  IADD3 R9, P2, P3, R22, R20, R13 ;  /* 0x0000001416097210 */ /* 0x010fc80007b5e00d */
[----:B------:R-:W-:Y:S02]  /*1060*/  IADD3.X R11, PT, PT, R23, R21, R11, P2, P3 ;  /* 0x00000015170b7210 */ /* 0x000fe400017e640b */
[----:B-----5:R-:W-:-:S04]  /*1070*/  IADD3 R9, P2, P3, R18, R6, R9 ;  /* 0x0000000612097210 */ /* 0x020fc80007b5e009 */
[----:B------:R-:W-:Y:S02]  /*1080*/  IADD3.X R11, PT, PT, R19, R7, R11, P2, P3 ;  /* 0x00000007130b7210 */ /* 0x000fe400017e640b */
[----:B------:R-:W-:Y:S01]  /*1090*/  IADD3 R6, P2, PT, R24, R9, RZ ;  /* 0x0000000918067210 */ /* 0x000fe20007f5e0ff */
[----:B------:R-:W-:-:S04]  /*10a0*/  IMAD R9, R5, 0x27, R0 ;  /* 0x0000002705097824 */ /* 0x000fc800078e0200 */
[----:B------:R-:W-:Y:S02]  /*10b0*/  IMAD.X R7, R25, 0x1, R11, P2 ;  /* 0x0000000119077824 */ /* 0x000fe400010e060b */
[----:B------:R-:W-:-:S05]  /*10c0*/  IMAD.WIDE.U32 R2, R9, 0x8, R2 ;  /* 0x0000000809027825 */ /* 0x000fca00078e0002 */
[----:B------:R0:W-:Y:S02]  /*10d0*/  STG.E.64 desc[UR8][R2.64], R6 ;  /* 0x0000000602007986 */ /* 0x0001e4000c101b08 */
.L_x_1:
[----:B------:R-:W-:Y:S05]  /*10e0*/  BSYNC.RECONVERGENT B0 ;  /* 0x0000000000007941 */ /* 0x000fea0003800200 */
.L_x_0:
[----:B------:R-:W-:Y:S06]  /*10f0*/  BAR.SYNC.DEFER_BLOCKING 0x0 ;  /* 0x0000000000007b1d */ /* 0x000fec0000010000 */
[----:B------:R-:W-:Y:S04]  /*1100*/  BSSY.RECONVERGENT B0, `(.L_x_2) ;  /* 0x00000c6000007945 */ /* 0x000fe80003800200 */
[----:B------:R-:W-:Y:S05]  /*1110*/  @P1 BRA `(.L_x_3) ;  /* 0x0000000c00101947 */ /* 0x000fea0003800000 */
[----:B------:R-:W1:Y:S01]  /*1120*/  LDC.64 R26, c[0x0][0x380] ;  /* 0x0000e000ff1a7b82 */ /* 0x000e620000000a00 */
[----:B------:R-:W-:-:S04]  /*1130*/  IMAD R5, R5, 0x27, RZ ;  /* 0x0000002705057824 */ /* 0x000fc800078e02ff */
[----:B-1----:R-:W-:-:S05]  /*1140*/  IMAD.WIDE.U32 R26, R5, 0x8, R26 ;  /* 0x00000008051a7825 */ /* 0x002fca00078e001a */
[----:B------:R-:W2:Y:S04]  /*1150*/  LDG.E.64 R20, desc[UR8][R26.64] ;  /* 0x000000081a147981 */ /* 0x000ea8000c1e1b00 */
[----:B------:R-:W3:Y:S04]  /*1160*/  LDG.E.64 R16, desc[UR8][R26.64+0x8] ;  /* 0x000008081a107981 */ /* 0x000ee8000c1e1b00 */
[----:B------:R-:W4:Y:S04]  /*1170*/  LDG.E.64 R14, desc[UR8][R26.64+0x10] ;  /* 0x000010081a0e7981 */ /* 0x000f28000c1e1b00 */
[----:B0-----:R-:W5:Y:S04]  /*1180*/  LDG.E.64 R2, desc[UR8][R26.64+0x18] ;  /* 0x000018081a027981 */ /* 0x001f68000c1e1b00 */
[----:B------:R-:W5:Y:S04]  /*1190*/  LDG.E.64 R12, desc[UR8][R26.64+0x20] ;  /* 0x000020081a0c7981 */ /* 0x000f68000c1e1b00 */
[----:B------:R-:W5:Y:S04]  /*11a0*/  LDG.E.64 R10, desc[UR8][R26.64+0x28] ;  /* 0x000028081a0a7981 */ /* 0x000f68000c1e1b00 */
[----:B------:R-:W5:Y:S04]  /*11b0*/  LDG.E.64 R8, desc[UR8][R26.64+0x30] ;  /* 0x000030081a087981 */ /* 0x000f68000c1e1b00 */
[----:B------:R-:W5:Y:S04]  /*11c0*/  LDG.E.64 R6, desc[UR8][R26.64+0x38] ;  /* 0x000038081a067981 */ /* 0x000f68000c1e1b00 */
[----:B------:R-:W5:Y:S04]  /*11d0*/  LDG.E.64 R4, desc[UR8][R26.64+0x40] ;  /* 0x000040081a047981 */ /* 0x000f68000c1e1b00 */
[----:B------:R-:W5:Y:S01]  /*11e0*/  LDG.E.64 R18, desc[UR8][R26.64+0x48] ;  /* 0x000048081a127981 */ /* 0x000f62000c1e1b00 */
[C---:B--2---:R-:W-:Y:S01]  /*11f0*/  LOP3.LUT R25, R21.reuse, 0xffffff, RZ, 0xc0, !PT ;  /* 0x00ffffff15197812 */ /* 0x044fe200078ec0ff */
[----:B------:R-:W-:Y:S01]  /*1200*/  IMAD.MOV.U32 R24, RZ, RZ, R20 ;  /* 0x000000ffff187224 */ /* 0x000fe200078e0014 */
[----:B---3--:R-:W-:-:S04]  /*1210*/  LEA.HI.SX32 R16, P1, R21, R16, 0x8 ;  /* 0x0000001015107211 */ /* 0x008fc800078342ff */
[----:B------:R-:W-:Y:S02]  /*1220*/  LEA.HI.X.SX32 R23, R21, R17, 0x1, P1 ;  /* 0x0000001115177211 */ /* 0x000fe400008f0eff */
[----:B------:R-:W2:Y:S02]  /*1230*/  LDG.E.64 R20, desc[UR8][R26.64+0x50] ;  /* 0x000050081a147981 */ /* 0x000ea4000c1e1b00 */
[C---:B----4-:R-:W-:Y:S02]  /*1240*/  LEA.HI.SX32 R28, P1, R23.reuse, R14, 0x8 ;  /* 0x0000000e171c7211 */ /* 0x050fe400078342ff */
[C---:B------:R-:W-:Y:S01]  /*1250*/  LOP3.LUT R17, R23.reuse, 0xffffff, RZ, 0xc0, !PT ;  /* 0x00ffffff17117812 */ /* 0x040fe200078ec0ff */
[----:B------:R0:W-:Y:S01]  /*1260*/  STG.E.64 desc[UR8][R26.64], R24 ;  /* 0x000000181a007986 */ /* 0x0001e2000c101b08 */
[----:B------:R-:W-:-:S03]  /*1270*/  LEA.HI.X.SX32 R23, R23, R15, 0x1, P1 ;  /* 0x0000000f17177211 */ /* 0x000fc600008f0eff */
[----:B------:R-:W3:Y:S01]  /*1280*/  LDG.E.64 R14, desc[UR8][R26.64+0x58] ;  /* 0x000058081a0e7981 */ /* 0x000ee2000c1e1b00 */
[C---:B-----5:R-:W-:Y:S02]  /*1290*/  LEA.HI.SX32 R22, P1, R23.reuse, R2, 0x8 ;  /* 0x0000000217167211 */ /* 0x060fe400078342ff */
[C---:B------:R-:W-:Y:S01]  /*12a0*/  LOP3.LUT R29, R23.reuse, 0xffffff, RZ, 0xc0, !PT ;  /* 0x00ffffff171d7812 */ /* 0x040fe200078ec0ff */
[----:B------:R1:W-:Y:S01]  /*12b0*/  STG.E.64 desc[UR8][R26.64+0x8], R16 ;  /* 0x000008101a007986 */ /* 0x0003e2000c101b08 */
[----:B0-----:R-:W-:-:S03]  /*12c0*/  LEA.HI.X.SX32 R25, R23, R3, 0x1, P1 ;  /* 0x0000000317197211 */ /* 0x001fc600008f0eff */
[----:B------:R-:W4:Y:S01]  /*12d0*/  LDG.E.64 R2, desc[UR8][R26.64+0x60] ;  /* 0x000060081a027981 */ /* 0x000f22000c1e1b00 */
[C---:B------:R-:W-:Y:S02]  /*12e0*/  LEA.HI.SX32 R24, P1, R25.reuse, R12, 0x8 ;  /* 0x0000000c19187211 */ /* 0x040fe400078342ff */
[C---:B------:R-:W-:Y:S01]  /*12f0*/  LOP3.LUT R23, R25.reuse, 0xffffff, RZ, 0xc0, !PT ;  /* 0x00ffffff19177812 */ /* 0x040fe200078ec0ff */
[----:B------:R-:W-:Y:S01]  /*1300*/  STG.E.64 desc[UR8][R26.64+0x10], R28 ;  /* 0x0000101c1a007986 */ /* 0x000fe2000c101b08 */
[----:B------:R-:W-:-:S03]  /*1310*/  LEA.HI.X.SX32 R25, R25, R13, 0x1, P1 ;  /* 0x0000000d19197211 */ /* 0x000fc600008f0eff */
[----:B------:R-:W5:Y:S01]  /*1320*/  LDG.E.64 R12, desc[UR8][R26.64+0x68] ;  /* 0x000068081a0c7981 */ /* 0x000f62000c1e1b00 */
[----:B------:R-:W-:-:S03]  /*1330*/  LEA.HI.SX32 R10, P1, R25, R10, 0x8 ;  /* 0x0000000a190a7211 */ /* 0x000fc600078342ff */
[----:B-1----:R-:W5:Y:S04]  /*1340*/  LDG.E.64 R16, desc[UR8][R26.64+0x70] ;  /* 0x000070081a107981 */ /* 0x002f68000c1e1b00 */
[----:B------:R0:W-:Y:S02]  /*1350*/  STG.E.64 desc[UR8][R26.64+0x18], R22 ;  /* 0x000018161a007986 */ /* 0x0001e4000c101b08 */
[----:B0-----:R-:W-:-:S04]  /*1360*/  LEA.HI.X.SX32 R23, R25, R11, 0x1, P1 ;  /* 0x0000000b19177211 */ /* 0x001fc800008f0eff */
[----:B------:R-:W-:-:S05]  /*1370*/  LOP3.LUT R11, R23, 0xffffff, RZ, 0xc0, !PT ;  /* 0x00ffffff170b7812 */ /* 0x000fca00078ec0ff */
[----:B------:R0:W-:Y:S01]  /*1380*/  STG.E.64 desc[UR8][R26.64+0x28], R10 ;  /* 0x0000280a1a007986 */ /* 0x0001e2000c101b08 */
[----:B------:R-:W-:-:S04]  /*1390*/  LEA.HI.SX32 R22, P1, R23, R8, 0x8 ;  /* 0x0000000817167211 */ /* 0x000fc800078342ff */
[----:B------:R-:W-:Y:S02]  /*13a0*/  LEA.HI.X.SX32 R29, R23, R9, 0x1, P1 ;  /* 0x00000009171d7211 */ /* 0x000fe400008f0eff */
[----:B------:R-:W5:Y:S04]  /*13b0*/  LDG.E.64 R8, desc[UR8][R26.64+0x80] ;  /* 0x000080081a087981 */ /* 0x000f68000c1e1b00 */
[----:B0-----:R-:W5:Y:S01]  /*13c0*/  LDG.E.64 R10, desc[UR8][R26.64+0x78] ;  /* 0x000078081a0a7981 */ /* 0x001f62000c1e1b00 */
[----:B------:R-:W-:Y:S02]  /*13d0*/  LOP3.LUT R25, R25, 0xffffff, RZ, 0xc0, !PT ;  /* 0x00ffffff19197812 */ /* 0x000fe400078ec0ff */
[----:B------:R-:W-:-:S03]  /*13e0*/  LEA.HI.SX32 R28, P1, R29, R6, 0x8 ;  /* 0x000000061d1c7211 */ /* 0x000fc600078342ff */
[----:B------:R0:W-:Y:S02]  /*13f0*/  STG.E.64 desc[UR8][R26.64+0x20], R24 ;  /* 0x000020181a007986 */ /* 0x0001e4000c101b08 */
[C---:B0-----:R-:W-:Y:S02]  /*1400*/  LEA.HI.X.SX32 R25, R29.reuse, R7, 0x1, P1 ;  /* 0x000000071d197211 */ /* 0x041fe400008f0eff */
[----:B------:R-:W5:Y:S01]  /*1410*/  LDG.E.64 R6, desc[UR8][R26.64+0x88] ;  /* 0x000088081a067981 */ /* 0x000f62000c1e1b00 */
[----:B------:R-:W-:Y:S02]  /*1420*/  LOP3.LUT R23, R29, 0xffffff, RZ, 0xc0, !PT ;  /* 0x00ffffff1d177812 */ /* 0x000fe400078ec0ff */
[----:B------:R-:W-:-:S05]  /*1430*/  LOP3.LUT R29, R25, 0xffffff, RZ, 0xc0, !PT ;  /* 0x00ffffff191d7812 */ /* 0x000fca00078ec0ff */
[----:B------:R0:W-:Y:S02]  /*1440*/  STG.E.64 desc[UR8][R26.64+0x38], R28 ;  /* 0x0000381c1a007986 */ /* 0x0001e4000c101b08 */
[----:B0-----:R-:W-:-:S04]  /*1450*/  LEA.HI.SX32 R28, P1, R25, R4, 0x8 ;  /* 0x00000004191c7211 */ /* 0x001fc800078342ff */
[----:B------:R-:W-:Y:S02]  /*1460*/  LEA.HI.X.SX32 R25, R25, R5, 0x1, P1 ;  /* 0x0000000519197211 */ /* 0x000fe400008f0eff */
[----:B------:R-:W5:Y:S02]  /*1470*/  LDG.E.64 R4, desc[UR8][R26.64+0x90] ;  /* 0x000090081a047981 */ /* 0x000f64000c1e1b00 */
[----:B------:R-:W-:-:S04]  /*1480*/  LEA.HI.SX32 R24, P1, R25, R18, 0x8 ;  /* 0x0000001219187211 */ /* 0x000fc800078342ff */
[C---:B------:R-:W-:Y:S01]  /*1490*/  LEA.HI.X.SX32 R19, R25.reuse, R19, 0x1, P1 ;  /* 0x0000001319137211 */ /* 0x040fe200008f0eff */
[----:B------:R2:W-:Y:S01]  /*14a0*/  STG.E.64 desc[UR8][R26.64+0x30], R22 ;  /* 0x000030161a007986 */ /* 0x0005e2000c101b08 */
[----:B------:R-:W-:Y:S02]  /*14b0*/  LOP3.LUT R29, R25, 0xffffff, RZ, 0xc0, !PT ;  /* 0x00ffffff191d7812 */ /* 0x000fe400078ec0ff */
[----:B------:R-:W-:-:S05]  /*14c0*/  LOP3.LUT R25, R19, 0xffffff, RZ, 0xc0, !PT ;  /* 0x00ffffff13197812 */ /* 0x000fca00078ec0ff */
[----:B------:R0:W-:Y:S04]  /*14d0*/  STG.E.64 desc[UR8][R26.64+0x48], R24 ;  /* 0x000048181a007986 */ /* 0x0001e8000c101b08 */
[----:B------:R4:W-:Y:S01]  /*14e0*/  STG.E.64 desc[UR8][R26.64+0x40], R28 ;  /* 0x0000401c1a007986 */ /* 0x0009e2000c101b08 */
[----:B--2---:R-:W-:-:S04]  /*14f0*/  LEA.HI.SX32 R22, P1, R19, R20, 0x8 ;  /* 0x0000001413167211 */ /* 0x004fc800078342ff */
[----:B------:R-:W-:Y:S02]  /*1500*/  LEA.HI.X.SX32 R19, R19, R21, 0x1, P1 ;  /* 0x0000001513137211 */ /* 0x000fe400008f0eff */
[----:B------:R-:W2:Y:S02]  /*1510*/  LDG.E.64 R20, desc[UR8][R26.64+0x98] ;  /* 0x000098081a147981 */ /* 0x000ea4000c1e1b00 */
[C---:B---3--:R-:W-:Y:S02]  /*1520*/  LEA.HI.SX32 R18, P1, R19.reuse, R14, 0x8 ;  /* 0x0000000e13127211 */ /* 0x048fe400078342ff */
[C---:B------:R-:W-:Y:S02]  /*1530*/  LOP3.LUT R23, R19.reuse, 0xffffff, RZ, 0xc0, !PT ;  /* 0x00ffffff13177812 */ /* 0x040fe400078ec0ff */
[----:B0-----:R-:W-:Y:S02]  /*1540*/  LEA.HI.X.SX32 R25, R19, R15, 0x1, P1 ;  /* 0x0000000f13197211 */ /* 0x001fe400008f0eff */
[----:B------:R-:W3:Y:S02]  /*1550*/  LDG.E.64 R14, desc[UR8][R26.64+0xa0] ;  /* 0x0000a0081a0e7981 */ /* 0x000ee4000c1e1b00 */
[----:B----4-:R-:W-:-:S02]  /*1560*/  LEA.HI.SX32 R28, P1, R25, R2, 0x8 ;  /* 0x00000002191c7211 */ /* 0x010fc400078342ff */
[----:B------:R0:W-:Y:S01]  /*1570*/  STG.E.64 desc[UR8][R26.64+0x50], R22 ;  /* 0x000050161a007986 */ /* 0x0001e2000c101b08 */
[----:B------:R-:W-:-:S05]  /*1580*/  LOP3.LUT R19, R25, 0xffffff, RZ, 0xc0, !PT ;  /* 0x00ffffff19137812 */ /* 0x000fca00078ec0ff */
[----:B------:R1:W-:Y:S01]  /*1590*/  STG.E.64 desc[UR8][R26.64+0x58], R18 ;  /* 0x000058121a007986 */ /* 0x0003e2000c101b08 */
[----:B0-----:R-:W-:-:S03]  /*15a0*/  LEA.HI.X.SX32 R23, R25, R3, 0x1, P1 ;  /* 0x0000000319177211 */ /* 0x001fc600008f0eff */
[----:B------:R-:W4:Y:S01]  /*15b0*/  LDG.E.64 R2, desc[UR8][R26.64+0xa8] ;  /* 0x0000a8081a027981 */ /* 0x000f22000c1e1b00 */
[----:B-----5:R-:W-:-:S03]  /*15c0*/  LEA.HI.SX32 R24, P1, R23, R12, 0x8 ;  /* 0x0000000c17187211 */ /* 0x020fc600078342ff */
[----:B-1----:R-:W5:Y:S01]  /*15d0*/  LDG.E.64 R18, desc[UR8][R26.64+0xb0] ;  /* 0x0000b0081a127981 */ /* 0x002f62000c1e1b00 */
[----:B------:R-:W-:-:S04]  /*15e0*/  LEA.HI.X.SX32 R12, R23, R13, 0x1, P1 ;  /* 0x0000000d170c7211 */ /* 0x000fc800008f0eff */
[----:B------:R-:W-:-:S04]  /*15f0*/  LEA.HI.SX32 R22, P1, R12, R16, 0x8 ;  /* 0x000000100c167211 */ /* 0x000fc800078342ff */
[----:B------:R-:W-:Y:S02]  /*1600*/  LEA.HI.X.SX32 R13, R12, R17, 0x1, P1 ;  /* 0x000000110c0d7211 */ /* 0x000fe400008f0eff */
[----:B------:R-:W5:Y:S01]  /*1610*/  LDG.E.64 R16, desc[UR8][R26.64+0xb8] ;  /* 0x0000b8081a107981 */ /* 0x000f62000c1e1b00 */
[----:B------:R-:W-:-:S05]  /*1620*/  LOP3.LUT R29, R23, 0xffffff, RZ, 0xc0, !PT ;  /* 0x00ffffff171d7812 */ /* 0x000fca00078ec0ff */
[----:B------:R0:W-:Y:S01]  /*1630*/  STG.E.64 desc[UR8][R26.64+0x60], R28 ;  /* 0x0000601c1a007986 */ /* 0x0001e2000c101b08 */
[----:B------:R-:W-:Y:S02]  /*1640*/  LOP3.LUT R25, R12, 0xffffff, RZ, 0xc0, !PT ;  /* 0x00ffffff0c197812 */ /* 0x000fe400078ec0ff */
[C---:B------:R-:W-:Y:S02]  /*1650*/  LOP3.LUT R23, R13.reuse, 0xffffff, RZ, 0xc0, !PT ;  /* 0x00ffffff0d177812 */ /* 0x040fe400078ec0ff */
[----:B0-----:R-:W-:-:S04]  /*1660*/  LEA.HI.SX32 R28, P1, R13, R10, 0x8 ;  /* 0x0000000a0d1c7211 */ /* 0x001fc800078342ff */
[----:B------:R-:W-:Y:S02]  /*1670*/  LEA.HI.X.SX32 R11, R13, R11, 0x1, P1 ;  /* 0x0000000b0d0b7211 */ /* 0x000fe400008f0eff */
[----:B------:R-:W5:Y:S02]  /*1680*/  LDG.E.64 R12, desc[UR8][R26.64+0xc0] ;  /* 0x0000c0081a0c7981 */ /* 0x000f64000c1e1b00 */
[C---:B------:R-:W-:Y:S02]  /*1690*/  LEA.HI.SX32 R8, P1, R11.reuse, R8, 0x8 ;  /* 0x000000080b087211 */ /* 0x040fe400078342ff */
[----:B------:R0:W-:Y:S01]  /*16a0*/  STG.E.64 desc[UR8][R26.64+0x70], R22 ;  /* 0x000070161a007986 */ /* 0x0001e2000c101b08 */
[C---:B------:R-:W-:Y:S02]  /*16b0*/  LOP3.LUT R29, R11.reuse, 0xffffff, RZ, 0xc0, !PT ;  /* 0x00ffffff0b1d7812 */ /* 0x040fe400078ec0ff */
[----:B0-----:R-:W-:Y:S02]  /*16c0*/  LEA.HI.X.SX32 R23, R11, R9, 0x1, P1 ;  /* 0x000000090b177211 */ /* 0x001fe400008f0eff */
[----:B------:R-:W5:Y:S02]  /*16d0*/  LDG.E.64 R10, desc[UR8][R26.64+0xc8] ;  /* 0x0000c8081a0a7981 */ /* 0x000f64000c1e1b00 */
[----:B------:R-:W-:-:S02]  /*16e0*/  LOP3.LUT R9, R23, 0xffffff, RZ, 0xc0, !PT ;  /* 0x00ffffff17097812 */ /* 0x000fc400078ec0ff */
[----:B------:R0:W-:Y:S04]  /*16f0*/  STG.E.64 desc[UR8][R26.64+0x78], R28 ;  /* 0x0000781c1a007986 */ /* 0x0001e8000c101b08 */
[----:B------:R1:W-:Y:S04]  /*1700*/  STG.E.64 desc[UR8][R26.64+0x80], R8 ;  /* 0x000080081a007986 */ /* 0x0003e8000c101b08 */
[----:B------:R1:W-:Y:S01]  /*1710*/  STG.E.64 desc[UR8][R26.64+0x68], R24 ;  /* 0x000068181a007986 */ /* 0x0003e2000c101b08 */
[----:B0-----:R-:W-:-:S03]  /*1720*/  LEA.HI.SX32 R28, P1, R23, R6, 0x8 ;  /* 0x00000006171c7211 */ /* 0x001fc600078342ff */
[----:B-1----:R-:W5:Y:S01]  /*1730*/  LDG.E.64 R8, desc[UR8][R26.64+0xd0] ;  /* 0x0000d0081a087981 */ /* 0x002f62000c1e1b00 */
[----:B------:R-:W-:-:S03]  /*1740*/  LEA.HI.X.SX32 R25, R23, R7, 0x1, P1 ;  /* 0x0000000717197211 */ /* 0x000fc600008f0eff */
[----:B------:R-:W5:Y:S01]  /*1750*/  LDG.E.64 R6, desc[UR8][R26.64+0xd8] ;  /* 0x0000d8081a067981 */ /* 0x000f62000c1e1b00 */
[----:B------:R-:W-:-:S04]  /*1760*/  LEA.HI.SX32 R22, P1, R25, R4, 0x8 ;  /* 0x0000000419167211 */ /* 0x000fc800078342ff */
[C---:B------:R-:W-:Y:S02]  /*1770*/  LEA.HI.X.SX32 R23, R25.reuse, R5, 0x1, P1 ;  /* 0x0000000519177211 */ /* 0x040fe400008f0eff */
[----:B------:R-:W-:Y:S01]  /*1780*/  LOP3.LUT R29, R25, 0xffffff, RZ, 0xc0, !PT ;  /* 0x00ffffff191d7812 */ /* 0x000fe200078ec0ff */
[----:B------:R-:W5:Y:S04]  /*1790*/  LDG.E.64 R4, desc[UR8][R26.64+0xe0] ;  /* 0x0000e0081a047981 */ /* 0x000f68000c1e1b00 */
[----:B------:R0:W-:Y:S04]  /*17a0*/  STG.E.64 desc[UR8][R26.64+0x88], R28 ;  /* 0x0000881c1a007986 */ /* 0x0001e8000c101b08 */
[----:B0-----:R-:W5:Y:S01]  /*17b0*/  LDG.E.64 R28, desc[UR8][R26.64+0xf0] ;  /* 0x0000f0081a1c7981 */ /* 0x001f62000c1e1b00 */
[----:B--2---:R-:W-:-:S04]  /*17c0*/  LEA.HI.SX32 R24, P1, R23, R20, 0x8 ;  /* 0x0000001417187211 */ /* 0x004fc800078342ff */
[----:B------:R-:W-:-:S04]  /*17d0*/  LEA.HI.X.SX32 R25, R23, R21, 0x1, P1 ;  /* 0x0000001517197211 */ /* 0x000fc800008f0eff */
[----:B---3--:R-:W-:-:S04]  /*17e0*/  LEA.HI.SX32 R20, P1, R25, R14, 0x8 ;  /* 0x0000000e19147211 */ /* 0x008fc800078342ff */
[----:B------:R-:W-:Y:S02]  /*17f0*/  LEA.HI.X.SX32 R21, R25, R15, 0x1, P1 ;  /* 0x0000000f19157211 */ /* 0x000fe400008f0eff */
[----:B------:R-:W-:Y:S02]  /*1800*/  LOP3.LUT R23, R23, 0xffffff, RZ, 0xc0, !PT ;  /* 0x00ffffff17177812 */ /* 0x000fe400078ec0ff */
[----:B------:R-:W-:Y:S02]  /*1810*/  LOP3.LUT R25, R25, 0xffffff, RZ, 0xc0, !PT ;  /* 0x00ffffff19197812 */ /* 0x000fe400078ec0ff */
[----:B----4-:R-:W-:-:S04]  /*1820*/  LEA.HI.SX32 R14, P1, R21, R2, 0x8 ;  /* 0x00000002150e7211 */ /* 0x010fc800078342ff */
[----:B------:R-:W-:Y:S02]  /*1830*/  LEA.HI.X.SX32 R15, R21, R3, 0x1, P1 ;  /* 0x00000003150f7211 */ /* 0x000fe400008f0eff */
[----:B------:R-:W2:Y:S02]  /*1840*/  LDG.E.64 R2, desc[UR8][R26.64+0xe8] ;  /* 0x0000e8081a027981 */ /* 0x000ea4000c1e1b00 */
[----:B-----5:R-:W-:-:S04]  /*1850*/  LEA.HI.SX32 R18, P1, R15, R18, 0x8 ;  /* 0x000000120f127211 */ /* 0x020fc800078342ff */
[----:B------:R-:W-:Y:S01]  /*1860*/  LEA.HI.X.SX32 R19, R15, R19, 0x1, P1 ;  /* 0x000000130f137211 */ /* 0x000fe200008f0eff */
[----:B------:R0:W-:Y:S04]  /*1870*/  STG.E.64 desc[UR8][R26.64+0x90], R22 ;  /* 0x000090161a007986 */ /* 0x0001e8000c101b08 */
[----:B------:R1:W-:Y:S01]  /*1880*/  STG.E.64 desc[UR8][R26.64+0x98], R24 ;  /* 0x000098181a007986 */ /* 0x0003e2000c101b08 */
[----:B------:R-:W-:Y:S02]  /*1890*/  LOP3.LUT R21, R21, 0xffffff, RZ, 0xc0, !PT ;  /* 0x00ffffff15157812 */ /* 0x000fe400078ec0ff */
[----:B0-----:R-:W-:-:S04]  /*18a0*/  LEA.HI.SX32 R22, P1, R19, R16, 0x8 ;  /* 0x0000001013167211 */ /* 0x001fc800078342ff */
[----:B-1----:R-:W-:Y:S02]  /*18b0*/  LEA.HI.X.SX32 R25, R19, R17, 0x1, P1 ;  /* 0x0000001113197211 */ /* 0x002fe400008f0eff */
[----:B------:R-:W3:Y:S04]  /*18c0*/  LDG.E.64 R16, desc[UR8][R26.64+0xf8] ;  /* 0x0000f8081a107981 */ /* 0x000ee8000c1e1b00 */
[----:B------:R0:W-:Y:S01]  /*18d0*/  STG.E.64 desc[UR8][R26.64+0xa0], R20 ;  /* 0x0000a0141a007986 */ /* 0x0001e2000c101b08 */
[C---:B------:R-:W-:Y:S02]  /*18e0*/  LOP3.LUT R23, R25.reuse, 0xffffff, RZ, 0xc0, !PT ;  /* 0x00ffffff19177812 */ /* 0x040fe400078ec0ff */
[----:B------:R-:W-:-:S03]  /*18f0*/  LEA.HI.SX32 R12, P1, R25, R12, 0x8 ;  /* 0x0000000c190c7211 */ /* 0x000fc600078342ff */
[----:B------:R1:W-:Y:S04]  /*1900*/  STG.E.64 desc[UR8][R26.64+0xb8], R22 ;  /* 0x0000b8161a007986 */ /* 0x0003e8000c101b08 */
[----:B0-----:R-:W4:Y:S01]  /*1910*/  LDG.E.64 R20, desc[UR8][R26.64+0x100] ;  /* 0x000100081a147981 */ /* 0x001f22000c1e1b00 */
[----:B------:R-:W-:Y:S02]  /*1920*/  LEA.HI.X.SX32 R25, R25, R13, 0x1, P1 ;  /* 0x0000000d19197211 */ /* 0x000fe400008f0eff */
[----:B------:R-:W-:Y:S01]  /*1930*/  LOP3.LUT R15, R15, 0xffffff, RZ, 0xc0, !PT ;  /* 0x00ffffff0f0f7812 */ /* 0x000fe200078ec0ff */
[----:B-1----:R-:W5:Y:S01]  /*1940*/  LDG.E.64 R22, desc[UR8][R26.64+0x108] ;  /* 0x000108081a167981 */ /* 0x002f62000c1e1b00 */
[----:B------:R-:W-:-:S03]  /*1950*/  LEA.HI.SX32 R10, P1, R25, R10, 0x8 ;  /* 0x0000000a190a7211 */ /* 0x000fc600078342ff */
[----:B------:R0:W-:Y:S01]  /*1960*/  STG.E.64 desc[UR8][R26.64+0xa8], R14 ;  /* 0x0000a80e1a007986 */ /* 0x0001e2000c101b08 */
[----:B------:R-:W-:Y:S02]  /*1970*/  LOP3.LUT R13, R25, 0xffffff, RZ, 0xc0, !PT ;  /* 0x00ffffff190d7812 */ /* 0x000fe400078ec0ff */
[----:B------:R-:W-:Y:S02]  /*1980*/  LOP3.LUT R19, R19, 0xffffff, RZ, 0xc0, !PT ;  /* 0x00ffffff13137812 */ /* 0x000fe400078ec0ff */
[----:B0-----:R-:W-:Y:S02]  /*1990*/  LEA.HI.X.SX32 R15, R25, R11, 0x1, P1 ;  /* 0x0000000b190f7211 */ /* 0x001fe400008f0eff */
[----:B------:R-:W5:Y:S02]  /*19a0*/  LDG.E.64 R24, desc[UR8][R26.64+0x110] ;  /* 0x000110081a187981 */ /* 0x000f64000c1e1b00 */
[C---:B------:R-:W-:Y:S02]  /*19b0*/  LEA.HI.SX32 R8, P1, R15.reuse, R8, 0x8 ;  /* 0x000000080f087211 */ /* 0x040fe400078342ff */
[----:B------:R0:W-:Y:S02]  /*19c0*/  STG.E.64 desc[UR8][R26.64+0xb0], R18 ;  /* 0x0000b0121a007986 */ /* 0x0001e4000c101b08 */
[----:B------:R-:W-:-:S02]  /*19d0*/  LEA.HI.X.SX32 R9, R15, R9, 0x1, P1 ;  /* 0x000000090f097211 */ /* 0x000fc400008f0eff */
[----:B------:R1:W-:Y:S01]  /*19e0*/  STG.E.64 desc[UR8][R26.64+0xc0], R12 ;  /* 0x0000c00c1a007986 */ /* 0x0003e2000c101b08 */
[----:B------:R-:W-:-:S03]  /*19f0*/  LOP3.LUT R11, R15, 0xffffff, RZ, 0xc0, !PT ;  /* 0x00ffffff0f0b7812 */ /* 0x000fc600078ec0ff */
[----:B------:R-:W5:Y:S04]  /*1a00*/  LDG.E.64 R14, desc[UR8][R26.64+0x120] ;  /* 0x000120081a0e7981 */ /* 0x000f68000c1e1b00 */
[----:B0-----:R-:W5:Y:S01]  /*1a10*/  LDG.E.64 R18, desc[UR8][R26.64+0x118] ;  /* 0x000118081a127981 */ /* 0x001f62000c1e1b00 */
[----:B-1----:R-:W-:-:S04]  /*1a20*/  LEA.HI.SX32 R12, P1, R9, R6, 0x8 ;  /* 0x00000006090c7211 */ /* 0x002fc800078342ff */
[----:B------:R-:W-:-:S04]  /*1a30*/  LEA.HI.X.SX32 R7, R9, R7, 0x1, P1 ;  /* 0x0000000709077211 */ /* 0x000fc800008f0eff */
[----:B------:R-:W-:-:S05]  /*1a40*/  LOP3.LUT R13, R7, 0xffffff, RZ, 0xc0, !PT ;  /* 0x00ffffff070d7812 */ /* 0x000fca00078ec0ff */
[----:B------:R0:W-:Y:S04]  /*1a50*/  STG.E.64 desc[UR8][R26.64+0xd8], R12 ;  /* 0x0000d80c1a007986 */ /* 0x0001e8000c101b08 */
[----:B------:R1:W-:Y:S04]  /*1a60*/  STG.E.64 desc[UR8][R26.64+0xc8], R10 ;  /* 0x0000c80a1a007986 */ /* 0x0003e8000c101b08 */
[----:B0-----:R-:W5:Y:S04]  /*1a70*/  LDG.E.64 R12, desc[UR8][R26.64+0x128] ;  /* 0x000128081a0c7981 */ /* 0x001f68000c1e1b00 */
[----:B-1----:R-:W5:Y:S01]  /*1a80*/  LDG.E.64 R10, desc[UR8][R26.64+0x130] ;  /* 0x000130081a0a7981 */ /* 0x002f62000c1e1b00 */
[----:B------:R-:W-:-:S05]  /*1a90*/  LOP3.LUT R9, R9, 0xffffff, RZ, 0xc0, !PT ;  /* 0x00ffffff09097812 */ /* 0x000fca00078ec0ff */
[----:B------:R0:W-:Y:S02]  /*1aa0*/  STG.E.64 desc[UR8][R26.64+0xd0], R8 ;  /* 0x0000d0081a007986 */ /* 0x0001e4000c101b08 */
[----:B0-----:R-:W-:-:S04]  /*1ab0*/  LEA.HI.SX32 R8, P1, R7, R4, 0x8 ;  /* 0x0000000407087211 */ /* 0x001fc800078342ff */
[----:B------:R-:W-:-:S04]  /*1ac0*/  LEA.HI.X.SX32 R5, R7, R5, 0x1, P1 ;  /* 0x0000000507057211 */ /* 0x000fc800008f0eff */
[----:B------:R-:W-:-:S05]  /*1ad0*/  LOP3.LUT R9, R5, 0xffffff, RZ, 0xc0, !PT ;  /* 0x00ffffff05097812 */ /* 0x000fca00078ec0ff */
[----:B------:R0:W-:Y:S01]  /*1ae0*/  STG.E.64 desc[UR8][R26.64+0xe0], R8 ;  /* 0x0000e0081a007986 */ /* 0x0001e2000c101b08 */
[----:B--2---:R-:W-:-:S04]  /*1af0*/  LEA.HI.SX32 R6, P1, R5, R2, 0x8 ;  /* 0x0000000205067211 */ /* 0x004fc800078342ff */
[----:B------:R-:W-:-:S04]  /*1b00*/  LEA.HI.X.SX32 R2, R5, R3, 0x1, P1 ;  /* 0x0000000305027211 */ /* 0x000fc800008f0eff */
[----:B------:R-:W-:-:S04]  /*1b10*/  LEA.HI.SX32 R4, P1, R2, R28, 0x8 ;  /* 0x0000001c02047211 */ /* 0x000fc800078342ff */
[----:B------:R-:W-:-:S04]  /*1b20*/  LEA.HI.X.SX32 R3, R2, R29, 0x1, P1 ;  /* 0x0000001d02037211 */ /* 0x000fc800008f0eff */
[----:B---3--:R-:W-:-:S04]  /*1b30*/  LEA.HI.SX32 R16, P1, R3, R16, 0x8 ;  /* 0x0000001003107211 */ /* 0x008fc800078342ff */
[----:B------:R-:W-:-:S04]  /*1b40*/  LEA.HI.X.SX32 R17, R3, R17, 0x1, P1 ;  /* 0x0000001103117211 */ /* 0x000fc800008f0eff */
[----:B----4-:R-:W-:-:S04]  /*1b50*/  LEA.HI.SX32 R20, P1, R17, R20, 0x8 ;  /* 0x0000001411147211 */ /* 0x010fc800078342ff */
[----:B------:R-:W-:-:S04]  /*1b60*/  LEA.HI.X.SX32 R21, R17, R21, 0x1, P1 ;  /* 0x0000001511157211 */ /* 0x000fc800008f0eff */
[----:B-----5:R-:W-:-:S04]  /*1b70*/  LEA.HI.SX32 R22, P1, R21, R22, 0x8 ;  /* 0x0000001615167211 */ /* 0x020fc800078342ff */
[----:B------:R-:W-:Y:S02]  /*1b80*/  LEA.HI.X.SX32 R23, R21, R23, 0x1, P1 ;  /* 0x0000001715177211 */ /* 0x000fe400008f0eff */
[----:B------:R-:W-:Y:S02]  /*1b90*/  LOP3.LUT R7, R2, 0xffffff, RZ, 0xc0, !PT ;  /* 0x00ffffff02077812 */ /* 0x000fe400078ec0ff */
[----:B------:R-:W-:-:S04]  /*1ba0*/  LEA.HI.SX32 R24, P1, R23, R24, 0x8 ;  /* 0x0000001817187211 */ /* 0x000fc800078342ff */
[----:B------:R-:W-:-:S04]  /*1bb0*/  LEA.HI.X.SX32 R25, R23, R25, 0x1, P1 ;  /* 0x0000001917197211 */ /* 0x000fc800008f0eff */
[----:B------:R-:W-:-:S04]  /*1bc0*/  LEA.HI.SX32 R2, P1, R25, R18, 0x8 ;  /* 0x0000001219027211 */ /* 0x000fc800078342ff */
[----:B------:R-:W-:-:S04]  /*1bd0*/  LEA.HI.X.SX32 R19, R25, R19, 0x1, P1 ;  /* 0x0000001319137211 */ /* 0x000fc800008f0eff */
[----:B------:R-:W-:-:S04]  /*1be0*/  LEA.HI.SX32 R14, P1, R19, R14, 0x8 ;  /* 0x0000000e130e7211 */ /* 0x000fc800078342ff */
[----:B------:R-:W-:Y:S02]  /*1bf0*/  LEA.HI.X.SX32 R15, R19, R15, 0x1, P1 ;  /* 0x0000000f130f7211 */ /* 0x000fe400008f0eff */
[----:B------:R-:W-:-:S05]  /*1c00*/  LOP3.LUT R5, R3, 0xffffff, RZ, 0xc0, !PT ;  /* 0x00ffffff03057812 */ /* 0x000fca00078ec0ff */
[----:B------:R1:W-:Y:S01]  /*1c10*/  STG.E.64 desc[UR8][R26.64+0xf0], R4 ;  /* 0x0000f0041a007986 */ /* 0x0003e2000c101b08 */
[----:B0-----:R-:W-:-:S04]  /*1c20*/  LEA.HI.SX32 R8, P1, R15, R12, 0x8 ;  /* 0x0000000c0f087211 */ /* 0x001fc800078342ff */
[----:B------:R-:W-:-:S04]  /*1c30*/  LEA.HI.X.SX32 R13, R15, R13, 0x1, P1 ;  /* 0x0000000d0f0d7211 */ /* 0x000fc800008f0eff */
[----:B-1----:R-:W-:Y:S02]  /*1c40*/  LEA.HI.SX32 R4, P1, R13, R10, 0x8 ;  /* 0x0000000a0d047211 */ /* 0x002fe400078342ff */
[----:B------:R-:W-:Y:S02]  /*1c50*/  LOP3.LUT R17, R17, 0xffffff, RZ, 0xc0, !PT ;  /* 0x00ffffff11117812 */ /* 0x000fe400078ec0ff */
[----:B------:R-:W-:Y:S02]  /*1c60*/  LOP3.LUT R21, R21, 0xffffff, RZ, 0xc0, !PT ;  /* 0x00ffffff15157812 */ /* 0x000fe400078ec0ff */
[----:B------:R-:W-:Y:S02]  /*1c70*/  LOP3.LUT R23, R23, 0xffffff, RZ, 0xc0, !PT ;  /* 0x00ffffff17177812 */ /* 0x000fe400078ec0ff */
[----:B------:R-:W-:Y:S02]  /*1c80*/  LOP3.LUT R25, R25, 0xffffff, RZ, 0xc0, !PT ;  /* 0x00ffffff19197812 */ /* 0x000fe400078ec0ff */
[----:B------:R-:W-:-:S02]  /*1c90*/  LOP3.LUT R3, R19, 0xffffff, RZ, 0xc0, !PT ;  /* 0x00ffffff13037812 */ /* 0x000fc400078ec0ff */
[----:B------:R-:W-:Y:S02]  /*1ca0*/  LOP3.LUT R15, R15, 0xffffff, RZ, 0xc0, !PT ;  /* 0x00ffffff0f0f7812 */ /* 0x000fe400078ec0ff */
[C---:B------:R-:W-:Y:S02]  /*1cb0*/  LOP3.LUT R9, R13.reuse, 0xffffff, RZ, 0xc0, !PT ;  /* 0x00ffffff0d097812 */ /* 0x040fe400078ec0ff */
[----:B------:R-:W-:Y:S01]  /*1cc0*/  LEA.HI.X.SX32 R5, R13, R11, 0x1, P1 ;  /* 0x0000000b0d057211 */ /* 0x000fe200008f0eff */
[----:B------:R1:W-:Y:S04]  /*1cd0*/  STG.E.64 desc[UR8][R26.64+0xe8], R6 ;  /* 0x0000e8061a007986 */ /* 0x0003e8000c101b08 */
[----:B------:R1:W-:Y:S04]  /*1ce0*/  STG.E.64 desc[UR8][R26.64+0xf8], R16 ;  /* 0x0000f8101a007986 */ /* 0x0003e8000c101b08 */
[----:B------:R1:W-:Y:S04]  /*1cf0*/  STG.E.64 desc[UR8][R26.64+0x100], R20 ;  /* 0x000100141a007986 */ /* 0x0003e8000c101b08 */
[----:B------:R1:W-:Y:S04]  /*1d00*/  STG.E.64 desc[UR8][R26.64+0x108], R22 ;  /* 0x000108161a007986 */ /* 0x0003e8000c101b08 */
[----:B------:R1:W-:Y:S04]  /*1d10*/  STG.E.64 desc[UR8][R26.64+0x110], R24 ;  /* 0x000110181a007986 */ /* 0x0003e8000c101b08 */
[----:B------:R1:W-:Y:S04]  /*1d20*/  STG.E.64 desc[UR8][R26.64+0x118], R2 ;  /* 0x000118021a007986 */ /* 0x0003e8000c101b08 */
[----:B------:R1:W-:Y:S04]  /*1d30*/  STG.E.64 desc[UR8][R26.64+0x120], R14 ;  /* 0x0001200e1a007986 */ /* 0x0003e8000c101b08 */
[----:B------:R1:W-:Y:S04]  /*1d40*/  STG.E.64 desc[UR8][R26.64+0x128], R8 ;  /* 0x000128081a007986 */ /* 0x0003e8000c101b08 */
[----:B------:R1:W-:Y:S02]  /*1d50*/  STG.E.64 desc[UR8][R26.64+0x130], R4 ;  /* 0x000130041a007986 */ /* 0x0003e4000c101b08 */
.L_x_3:
[----:B------:R-:W-:Y:S05]  /*1d60*/  BSYNC.RECONVERGENT B0 ;  /* 0x0000000000007941 */ /* 0x000fea0003800200 */
.L_x_2:
[----:B------:R-:W-:Y:S06]  /*1d70*/  BAR.SYNC.DEFER_BLOCKING 0x0 ;  /* 0x0000000000007b1d */ /* 0x000fec0000010000 */
[----:B------:R-:W-:Y:S05]  /*1d80*/  @P0 EXIT ;  /* 0x000000000000094d */ /* 0x000fea0003800000 */
[----:B------:R-:W2:Y:S01]  /*1d90*/  LDCU UR5, c[0x0][0x370] ;  /* 0x00006e00ff0577ac */ /* 0x000ea20008000800 */
[----:B01----:R-:W-:Y:S02]  /*1da0*/  IMAD.MOV.U32 R2, RZ, RZ, RZ ;  /* 0x000000ffff027224 */ /* 0x003fe400078e00ff */
[----:B------:R-:W-:Y:S02]  /*1db0*/  IMAD.MOV.U32 R23, RZ, RZ, RZ ;  /* 0x000000ffff177224 */ /* 0x000fe400078e00ff */
[----:B------:R-:W-:Y:S01]  /*1dc0*/  IMAD.MOV.U32 R5, RZ, RZ, RZ ;  /* 0x000000ffff057224 */ /* 0x000fe200078e00ff */
[----:B--2---:R-:W-:Y:S02]  /*1dd0*/  UISETP.GE.U32.AND UP0, UPT, UR5, 0x10, UPT ;  /* 0x000000100500788c */ /* 0x004fe4000bf06070 */
[----:B------:R-:W-:-:S07]  /*1de0*/  ULOP3.LUT UR6, UR5, 0xf, URZ, 0xc0, !UPT ;  /* 0x0000000f05067892 */ /* 0x000fce000f8ec0ff */
[----:B------:R-:W-:Y:S05]  /*1df0*/  BRA.U !UP0, `(.L_x_4) ;  /* 0x00000005082c7547 */ /* 0x000fea000b800000 */
[----:B------:R-:W-:Y:S01]  /*1e00*/  ULOP3.LUT UR7, UR5, 0x7ffffff0, URZ, 0xc0, !UPT ;  /* 0x7ffffff005077892 */ /* 0x000fe2000f8ec0ff */
[----:B------:R-:W-:Y:S01]  /*1e10*/  VIADD R3, R0, 0x138 ;  /* 0x0000013800037836 */ /* 0x000fe20000000000 */
[----:B------:R-:W-:Y:S01]  /*1e20*/  ULOP3.LUT UR4, UR5, 0xfffffff0, URZ, 0xc0, !UPT ;  /* 0xfffffff005047892 */ /* 0x000fe2000f8ec0ff */
[----:B------:R-:W-:Y:S02]  /*1e30*/  IMAD.MOV.U32 R2, RZ, RZ, RZ ;  /* 0x000000ffff027224 */ /* 0x000fe400078e00ff */
[----:B------:R-:W-:Y:S01]  /*1e40*/  IMAD.MOV.U32 R23, RZ, RZ, RZ ;  /* 0x000000ffff177224 */ /* 0x000fe200078e00ff */
[----:B------:R-:W-:Y:S01]  /*1e50*/  UIADD3 UR4, UPT, UPT, -UR4, URZ, URZ ;  /* 0x000000ff04047290 */ /* 0x000fe2000fffe1ff */
[----:B------:R-:W-:-:S11]  /*1e60*/  IMAD.U32 R5, RZ, RZ, UR7 ;  /* 0x00000007ff057e24 */ /* 0x000fd6000f8e00ff */
.L_x_5:
[----:B------:R-:W0:Y:S01]  /*1e70*/  LDC.64 R24, c[0x0][0x380] ;  /* 0x0000e000ff187b82 */ /* 0x000e220000000a00 */
        /* <DEDUP_REMOVED lines=12> */
[----:B------:R-:W3:Y:S02]  /*1f40*/  LDG.E.64 R14, desc[UR8][R14.64] ;  /* 0x000000080e0e7981 */ /* 0x000ee4000c1e1b00 */
[----:B------:R-:W-:-:S02]  /*1f50*/  IMAD.WIDE.U32 R16, R17, 0x8, R24 ;  /* 0x0000000811107825 */ /* 0x000fc400078e0018 */
[----:B------:R-:W3:Y:S02]  /*1f60*/  LDG.E.64 R6, desc[UR8][R6.64] ;  /* 0x0000000806067981 */ /* 0x000ee4000c1e1b00 */
[----:B------:R-:W-:Y:S02]  /*1f70*/  IMAD.WIDE.U32 R12, R13, 0x8, R24 ;  /* 0x000000080d0c7825 */ /* 0x000fe400078e0018 */
[----:B------:R-:W4:Y:S04]  /*1f80*/  LDG.E.64 R16, desc[UR8][R16.64] ;  /* 0x0000000810107981 */ /* 0x000f28000c1e1b00 */
[----:B------:R-:W4:Y:S01]  /*1f90*/  LDG.E.64 R12, desc[UR8][R12.64] ;  /* 0x000000080c0c7981 */ /* 0x000f22000c1e1b00 */
[C---:B------:R-:W-:Y:S02]  /*1fa0*/  VIADD R4, R3.reuse, 0x27 ;  /* 0x0000002703047836 */ /* 0x040fe40000000000 */
[----:B------:R-:W-:-:S04]  /*1fb0*/  VIADD R21, R3, 0x75 ;  /* 0x0000007503157836 */ /* 0x000fc80000000000 */
[----:B------:R-:W-:-:S04]  /*1fc0*/  IMAD.WIDE.U32 R20, R21, 0x8, R24 ;  /* 0x0000000815147825 */ /* 0x000fc800078e0018 */
[----:B------:R-:W-:Y:S02]  /*1fd0*/  VIADD R29, R3, 0x111 ;  /* 0x00000111031d7836 */ /* 0x000fe40000000000 */
[----:B------:R-:W5:Y:S01]  /*1fe0*/  LDG.E.64 R20, desc[UR8][R20.64] ;  /* 0x0000000814147981 */ /* 0x000f62000c1e1b00 */
[----:B--2---:R-:W-:-:S04]  /*1ff0*/  IADD3 R27, P0, P1, R10, R8, R2 ;  /* 0x000000080a1b7210 */ /* 0x004fc8000791e002 */
[----:B------:R-:W-:Y:S01]  /*2000*/  IADD3.X R19, PT, PT, R11, R9, R23, P0, P1 ;  /* 0x000000090b137210 */ /* 0x000fe200007e2417 */
[C---:B------:R-:W-:Y:S01]  /*2010*/  VIADD R9, R3.reuse, 0xffffffb2 ;  /* 0xffffffb203097836 */ /* 0x040fe20000000000 */
[----:B---3--:R-:W-:Y:S01]  /*2020*/  IADD3 R27, P0, P1, R6, R14, R27 ;  /* 0x0000000e061b7210 */ /* 0x008fe2000791e01b */
[----:B------:R-:W-:-:S03]  /*2030*/  VIADD R11, R3, 0xffffffd9 ;  /* 0xffffffd9030b7836 */ /* 0x000fc60000000000 */
[----:B------:R-:W-:Y:S01]  /*2040*/  IADD3.X R19, PT, PT, R7, R15, R19, P0, P1 ;  /* 0x0000000f07137210 */ /* 0x000fe200007e2413 */
[----:B------:R-:W-:Y:S01]  /*2050*/  IMAD.WIDE.U32 R6, R9, 0x8, R24 ;  /* 0x0000000809067825 */ /* 0x000fe200078e0018 */
[----:B----4-:R-:W-:-:S03]  /*2060*/  IADD3 R27, P0, P1, R12, R16, R27 ;  /* 0x000000100c1b7210 */ /* 0x010fc6000791e01b */
[----:B------:R-:W-:Y:S02]  /*2070*/  IMAD.WIDE.U32 R8, R11, 0x8, R24 ;  /* 0x000000080b087825 */ /* 0x000fe400078e0018 */
[----:B------:R-:W2:Y:S01]  /*2080*/  LDG.E.64 R6, desc[UR8][R6.64] ;  /* 0x0000000806067981 */ /* 0x000ea2000c1e1b00 */
[----:B------:R-:W-:Y:S01]  /*2090*/  IADD3.X R2, PT, PT, R13, R17, R19, P0, P1 ;  /* 0x000000110d027210 */ /* 0x000fe200007e2413 */
[C---:B------:R-:W-:Y:S02]  /*20a0*/  VIADD R17, R3.reuse, 0x4e ;  /* 0x0000004e03117836 */ /* 0x040fe40000000000 */
        /* <DEDUP_REMOVED lines=8> */
[----:B------:R-:W-:Y:S02]  /*2130*/  VIADD R23, R3, 0xea ;  /* 0x000000ea03177836 */ /* 0x000fe40000000000 */
[--C-:B------:R-:W-:Y:S01]  /*2140*/  IMAD.WIDE.U32 R14, R15, 0x8, R24.reuse ;  /* 0x000000080f0e7825 */ /* 0x100fe200078e0018 */
[----:B------:R-:W5:Y:S03]  /*2150*/  LDG.E.64 R16, desc[UR8][R16.64] ;  /* 0x0000000810107981 */ /* 0x000f66000c1e1b00 */
[--C-:B------:R-:W-:Y:S02]  /*2160*/  IMAD.WIDE.U32 R18, R19, 0x8, R24.reuse ;  /* 0x0000000813127825 */ /* 0x100fe400078e0018 */
[----:B------:R-:W4:Y:S02]  /*2170*/  LDG.E.64 R14, desc[UR8][R14.64] ;  /* 0x000000080e0e7981 */ /* 0x000f24000c1e1b00 */
[----:B------:R-:W-:-:S02]  /*2180*/  IMAD.WIDE.U32 R22, R23, 0x8, R24 ;  /* 0x0000000817167825 */ /* 0x000fc400078e0018 */
[----:B------:R-:W4:Y:S02]  /*2190*/  LDG.E.64 R18, desc[UR8][R18.64] ;  /* 0x0000000812127981 */ /* 0x000f24000c1e1b00 */
[----:B------:R-:W-:Y:S02]  /*21a0*/  IMAD.WIDE.U32 R24, R29, 0x8, R24 ;  /* 0x000000081d187825 */ /* 0x000fe400078e0018 */
[----:B------:R-:W4:Y:S04]  /*21b0*/  LDG.E.64 R22, desc[UR8][R22.64] ;  /* 0x0000000816167981 */ /* 0x000f28000c1e1b00 */
[----:B------:R-:W4:Y:S01]  /*21c0*/  LDG.E.64 R24, desc[UR8][R24.64] ;  /* 0x0000000818187981 */ /* 0x000f22000c1e1b00 */
[----:B------:R-:W-:-:S04]  /*21d0*/  UIADD3 UR4, UPT, UPT, UR4, 0x10, URZ ;  /* 0x0000001004047890 */ /* 0x000fc8000fffe0ff */
[----:B------:R-:W-:Y:S01]  /*21e0*/  UISETP.NE.AND UP0, UPT, UR4, URZ, UPT ;  /* 0x000000ff0400728c */ /* 0x000fe2000bf05270 */
[----:B------:R-:W-:Y:S01]  /*21f0*/  VIADD R3, R3, 0x270 ;  /* 0x0000027003037836 */ /* 0x000fe20000000000 */
[----:B--2---:R-:W-:-:S04]  /*2200*/  IADD3 R27, P0, P1, R8, R6, R27 ;  /* 0x00000006081b7210 */ /* 0x004fc8000791e01b */
[----:B------:R-:W-:Y:S02]  /*2210*/  IADD3.X R9, PT, PT, R9, R7, R2, P0, P1 ;  /* 0x0000000709097210 */ /* 0x000fe400007e2402 */
[----:B---3--:R-:W-:-:S04]  /*2220*/  IADD3 R27, P2, P3, R12, R10, R27 ;  /* 0x0000000a0c1b7210 */ /* 0x008fc80007b5e01b */
[----:B------:R-:W-:Y:S02]  /*2230*/  IADD3.X R11, PT, PT, R13, R11, R9, P2, P3 ;  /* 0x0000000b0d0b7210 */ /* 0x000fe400017e6409 */
[----:B-----5:R-:W-:-:S04]  /*2240*/  IADD3 R7, P0, P1, R20, R16, R27 ;  /* 0x0000001014077210 */ /* 0x020fc8000791e01b */
[----:B------:R-:W-:Y:S02]  /*2250*/  IADD3.X R17, PT, PT, R21, R17, R11, P0, P1 ;  /* 0x0000001115117210 */ /* 0x000fe400007e240b */
[----:B----4-:R-:W-:-:S04]  /*2260*/  IADD3 R7, P2, P3, R18, R14, R7 ;  /* 0x0000000e12077210 */ /* 0x010fc80007b5e007 */
[----:B------:R-:W-:Y:S02]  /*2270*/  IADD3.X R15, PT, PT, R19, R15, R17, P2, P3 ;  /* 0x0000000f130f7210 */ /* 0x000fe400017e6411 */
[----:B------:R-:W-:-:S04]  /*2280*/  IADD3 R2, P0, P1, R24, R22, R7 ;  /* 0x0000001618027210 */ /* 0x000fc8000791e007 */
[----:B------:R-:W-:Y:S01]  /*2290*/  IADD3.X R23, PT, PT, R25, R23, R15, P0, P1 ;  /* 0x0000001719177210 */ /* 0x000fe200007e240f */
[----:B------:R-:W-:Y:S08]  /*22a0*/  BRA.U UP0, `(.L_x_5) ;  /* 0xfffffff900f07547 */ /* 0x000ff0000b83ffff */
.L_x_4:
[----:B------:R-:W-:-:S09]  /*22b0*/  UISETP.NE.AND UP0, UPT, UR6, URZ, UPT ;  /* 0x000000ff0600728c */ /* 0x000fd2000bf05270 */
[----:B------:R-:W-:Y:S05]  /*22c0*/  BRA.U !UP0, `(.L_x_6) ;  /* 0x0000000508247547 */ /* 0x000fea000b800000 */
[----:B------:R-:W-:Y:S02]  /*22d0*/  UISETP.GE.U32.AND UP0, UPT, UR6, 0x8, UPT ;  /* 0x000000080600788c */ /* 0x000fe4000bf06070 */
[----:B------:R-:W-:-:S04]  /*22e0*/  ULOP3.LUT UR7, UR5, 0x7, URZ, 0xc0, !UPT ;  /* 0x0000000705077892 */ /* 0x000fc8000f8ec0ff */
[----:B------:R-:W-:-:S03]  /*22f0*/  UISETP.NE.AND UP1, UPT, UR7, URZ, UPT ;  /* 0x000000ff0700728c */ /* 0x000fc6000bf25270 */
[----:B------:R-:W-:Y:S08]  /*2300*/  BRA.U !UP0, `(.L_x_7) ;  /* 0x0000000108887547 */ /* 0x000ff0000b800000 */
        /* <DEDUP_REMOVED lines=13> */
[----:B------:R-:W-:Y:S02]  /*23e0*/  IMAD.WIDE.U32 R18, R19, 0x8, R20 ;  /* 0x0000000813127825 */ /* 0x000fe400078e0014 */
[----:B------:R-:W3:Y:S02]  /*23f0*/  LDG.E.64 R8, desc[UR8][R8.64] ;  /* 0x0000000808087981 */ /* 0x000ee4000c1e1b00 */
[----:B------:R-:W-:-:S02]  /*2400*/  VIADD R3, R3, 0x111 ;  /* 0x0000011103037836 */ /* 0x000fc40000000000 */
[--C-:B------:R-:W-:Y:S01]  /*2410*/  IMAD.WIDE.U32 R14, R15, 0x8, R20.reuse ;  /* 0x000000080f0e7825 */ /* 0x100fe200078e0014 */
[----:B------:R-:W3:Y:S03]  /*2420*/  LDG.E.64 R18, desc[UR8][R18.64] ;  /* 0x0000000812127981 */ /* 0x000ee6000c1e1b00 */
[--C-:B------:R-:W-:Y:S02]  /*2430*/  IMAD.WIDE.U32 R6, R7, 0x8, R20.reuse ;  /* 0x0000000807067825 */ /* 0x100fe400078e0014 */
[----:B------:R-:W4:Y:S02]  /*2440*/  LDG.E.64 R14, desc[UR8][R14.64] ;  /* 0x000000080e0e7981 */ /* 0x000f24000c1e1b00 */
[--C-:B------:R-:W-:Y:S02]  /*2450*/  IMAD.WIDE.U32 R16, R17, 0x8, R20.reuse ;  /* 0x0000000811107825 */ /* 0x100fe400078e0014 */
[----:B------:R-:W4:Y:S02]  /*2460*/  LDG.E.64 R6, desc[UR8][R6.64] ;  /* 0x0000000806067981 */ /* 0x000f24000c1e1b00 */
[----:B------:R-:W-:-:S02]  /*2470*/  IMAD.WIDE.U32 R20, R3, 0x8, R20 ;  /* 0x0000000803147825 */ /* 0x000fc400078e0014 */
[----:B------:R-:W5:Y:S04]  /*2480*/  LDG.E.64 R16, desc[UR8][R16.64] ;  /* 0x0000000810107981 */ /* 0x000f68000c1e1b00 */
[----:B------:R-:W5:Y:S01]  /*2490*/  LDG.E.64 R20, desc[UR8][R20.64] ;  /* 0x0000000814147981 */ /* 0x000f62000c1e1b00 */
[----:B------:R-:W-:Y:S01]  /*24a0*/  VIADD R5, R5, 0x8 ;  /* 0x0000000805057836 */ /* 0x000fe20000000000 */
[----:B--2---:R-:W-:-:S04]  /*24b0*/  IADD3 R3, P2, P3, R10, R12, R2 ;  /* 0x0000000c0a037210 */ /* 0x004fc80007b5e002 */
[----:B------:R-:W-:Y:S02]  /*24c0*/  IADD3.X R23, PT, PT, R11, R13, R23, P2, P3 ;  /* 0x0000000d0b177210 */ /* 0x000fe400017e6417 */
[----:B---3--:R-:W-:-:S04]  /*24d0*/  IADD3 R3, P0, P1, R18, R8, R3 ;  /* 0x0000000812037210 */ /* 0x008fc8000791e003 */
[----:B------:R-:W-:Y:S02]  /*24e0*/  IADD3.X R23, PT, PT, R19, R9, R23, P0, P1 ;  /* 0x0000000913177210 */ /* 0x000fe400007e2417 */
[----:B----4-:R-:W-:-:S04]  /*24f0*/  IADD3 R3, P2, P3, R6, R14, R3 ;  /* 0x0000000e06037210 */ /* 0x010fc80007b5e003 */
[----:B------:R-:W-:Y:S02]  /*2500*/  IADD3.X R23, PT, PT, R7, R15, R23, P2, P3 ;  /* 0x0000000f07177210 */ /* 0x000fe400017e6417 */
[----:B-----5:R-:W-:-:S04]  /*2510*/  IADD3 R2, P0, P1, R20, R16, R3 ;  /* 0x0000001014027210 */ /* 0x020fc8000791e003 */
[----:B------:R-:W-:-:S09]  /*2520*/  IADD3.X R23, PT, PT, R21, R17, R23, P0, P1 ;  /* 0x0000001115177210 */ /* 0x000fd200007e2417 */
.L_x_7:
        /* <DEDUP_REMOVED lines=10> */
[----:B0-----:R-:W-:-:S04]  /*25d0*/  IMAD.WIDE.U32 R8, R9, 0x8, R6 ;  /* 0x0000000809087825 */ /* 0x001fc800078e0006 */
[--C-:B------:R-:W-:Y:S02]  /*25e0*/  IMAD.WIDE.U32 R10, R11, 0x8, R6.reuse ;  /* 0x000000080b0a7825 */ /* 0x100fe400078e0006 */
[----:B------:R-:W2:Y:S02]  /*25f0*/  LDG.E.64 R8, desc[UR8][R8.64] ;  /* 0x0000000808087981 */ /* 0x000ea4000c1e1b00 */
[--C-:B------:R-:W-:Y:S02]  /*2600*/  IMAD.WIDE.U32 R12, R13, 0x8, R6.reuse ;  /* 0x000000080d0c7825 */ /* 0x100fe400078e0006 */
[----:B------:R-:W2:Y:S02]  /*2610*/  LDG.E.64 R10, desc[UR8][R10.64] ;  /* 0x000000080a0a7981 */ /* 0x000ea4000c1e1b00 */
[----:B------:R-:W-:Y:S02]  /*2620*/  IMAD.WIDE.U32 R6, R3, 0x8, R6 ;  /* 0x0000000803067825 */ /* 0x000fe400078e0006 */
[----:B------:R-:W3:Y:S04]  /*2630*/  LDG.E.64 R12, desc[UR8][R12.64] ;  /* 0x000000080c0c7981 */ /* 0x000ee8000c1e1b00 */
[----:B------:R-:W3:Y:S01]  /*2640*/  LDG.E.64 R6, desc[UR8][R6.64] ;  /* 0x0000000806067981 */ /* 0x000ee2000c1e1b00 */
[----:B------:R-:W-:Y:S01]  /*2650*/  VIADD R5, R5, 0x4 ;  /* 0x0000000405057836 */ /* 0x000fe20000000000 */
[----:B--2---:R-:W-:-:S04]  /*2660*/  IADD3 R3, P0, P1, R10, R8, R2 ;  /* 0x000000080a037210 */ /* 0x004fc8000791e002 */
[----:B------:R-:W-:Y:S02]  /*2670*/  IADD3.X R23, PT, PT, R11, R9, R23, P0, P1 ;  /* 0x000000090b177210 */ /* 0x000fe400007e2417 */
[----:B---3--:R-:W-:-:S04]  /*2680*/  IADD3 R2, P2, P3, R6, R12, R3 ;  /* 0x0000000c06027210 */ /* 0x008fc80007b5e003 */
[----:B------:R-:W-:-:S09]  /*2690*/  IADD3.X R23, PT, PT, R7, R13, R23, P2, P3 ;  /* 0x0000000d07177210 */ /* 0x000fd200017e6417 */
.L_x_8:
[----:B------:R-:W-:Y:S05]  /*26a0*/  BRA.U !UP1, `(.L_x_6) ;  /* 0x00000001092c7547 */ /* 0x000fea000b800000 */
[----:B------:R-:W0:Y:S01]  /*26b0*/  LDC.64 R6, c[0x0][0x380] ;  /* 0x0000e000ff067b82 */ /* 0x000e220000000a00 */
[----:B------:R-:W-:Y:S01]  /*26c0*/  IMAD R3, R5, 0x27, R0 ;  /* 0x0000002705037824 */ /* 0x000fe200078e0200 */
[----:B------:R-:W-:-:S12]  /*26d0*/  UIADD3 UR4, UPT, UPT, -UR4, URZ, URZ ;  /* 0x000000ff04047290 */ /* 0x000fd8000fffe1ff */
.L_x_9:
[----:B0-----:R-:W-:-:S06]  /*26e0*/  IMAD.WIDE.U32 R4, R3, 0x8, R6 ;  /* 0x0000000803047825 */ /* 0x001fcc00078e0006 */
[----:B------:R-:W2:Y:S01]  /*26f0*/  LDG.E.64 R4, desc[UR8][R4.64] ;  /* 0x0000000804047981 */ /* 0x000ea2000c1e1b00 */
[----:B------:R-:W-:Y:S01]  /*2700*/  UIADD3 UR4, UPT, UPT, UR4, 0x1, URZ ;  /* 0x0000000104047890 */ /* 0x000fe2000fffe0ff */
[----:B------:R-:W-:-:S03]  /*2710*/  VIADD R3, R3, 0x27 ;  /* 0x0000002703037836 */ /* 0x000fc60000000000 */
[----:B------:R-:W-:Y:S01]  /*2720*/  UISETP.NE.AND UP0, UPT, UR4, URZ, UPT ;  /* 0x000000ff0400728c */ /* 0x000fe2000bf05270 */
[----:B--2---:R-:W-:-:S05]  /*2730*/  IADD3 R2, P0, PT, R4, R2, RZ ;  /* 0x0000000204027210 */ /* 0x004fca0007f1e0ff */
[----:B------:R-:W-:-:S03]  /*2740*/  IMAD.X R23, R5, 0x1, R23, P0 ;  /* 0x0000000105177824 */ /* 0x000fc600000e0617 */
[----:B------:R-:W-:Y:S05]  /*2750*/  BRA.U UP0, `(.L_x_9) ;  /* 0xfffffffd00e07547 */ /* 0x000fea000b83ffff */
.L_x_6:
[----:B------:R-:W0:Y:S01]  /*2760*/  LDC.64 R4, c[0x0][0x388] ;  /* 0x0000e200ff047b82 */ /* 0x000e220000000a00 */
[----:B------:R-:W-:Y:S02]  /*2770*/  IMAD.MOV.U32 R3, RZ, RZ, R23 ;  /* 0x000000ffff037224 */ /* 0x000fe400078e0017 */
[----:B0-----:R-:W-:-:S05]  /*2780*/  IMAD.WIDE.U32 R4, R0, 0x8, R4 ;  /* 0x0000000800047825 */ /* 0x001fca00078e0004 */
[----:B------:R-:W-:Y:S01]  /*2790*/  STG.E.64 desc[UR8][R4.64], R2 ;  /* 0x0000000204007986 */ /* 0x000fe2000c101b08 */
[----:B------:R-:W-:Y:S05]  /*27a0*/  EXIT ;  /* 0x000000000000794d */ /* 0x000fea0003800000 */
.L_x_10:
[----:B------:R-:W-:-:S00]  /*27b0*/  BRA `(.L_x_10) ;  /* 0xfffffffc00fc7947 */ /* 0x000fc0000383ffff */
[----:B------:R-:W-:-:S00]  /*27c0*/  NOP ;  /* 0x0000000000007918 */ /* 0x000fc00000000000 */
        /* <DEDUP_REMOVED lines=11> */
.L_x_198:


//--------------------- .text._ZN6exblas5ExDOTEPxPKdS2_S2_j --------------------------
	.section	.text._ZN6exblas5ExDOTEPxPKdS2_S2_j,"ax",@progbits
	.align	128
        .global         _ZN6exblas5ExDOTEPxPKdS2_S2_j
        .type           _ZN6exblas5ExDOTEPxPKdS2_S2_j,@function
        .size           _ZN6exblas5ExDOTEPxPKdS2_S2_j,(.L_x_199 - _ZN6exblas5ExDOTEPxPKdS2_S2_j)
        .other          _ZN6exblas5ExDOTEPxPKdS2_S2_j,@"STO_CUDA_ENTRY STV_DEFAULT"
_ZN6exblas5ExDOTEPxPKdS2_S2_j:
.text._ZN6exblas5ExDOTEPxPKdS2_S2_j:
[----:B------:R-:W-:Y:S08]  /*0000*/  LDC R1, c[0x0][0x37c] ;  /* 0x0000df00ff017b82 */ /* 0x000ff00000000800 */
[----:B------:R-:W0:Y:S01]  /*0010*/  S2UR UR5, SR_CgaCtaId ;  /* 0x00000000000579c3 */ /* 0x000e220000008800 */
[----:B------:R-:W1:Y:S01]  /*0020*/  S2R R0, SR_TID.X ;  /* 0x0000000000007919 */ /* 0x000e620000002100 */
[----:B------:R-:W-:Y:S01]  /*0030*/  UMOV UR4, 0x400 ;  /* 0x0000040000047882 */ /* 0x000fe20000000000 */
[----:B------:R-:W2:Y:S01]  /*0040*/  LDCU UR8, c[0x0][0x3a0] ;  /* 0x00007400ff0877ac */ /* 0x000ea20008000800 */
[----:B------:R-:W-:Y:S01]  /*0050*/  BSSY B1, `(.L_x_11) ;  /* 0x00002a5000017945 */ /* 0x000fe20003800000 */
[----:B------:R-:W3:Y:S01]  /*0060*/  S2R R2, SR_CTAID.X ;  /* 0x0000000000027919 */ /* 0x000ee20000002500 */
[----:B------:R-:W-:Y:S01]  /*0070*/  CS2R R8, SRZ ;  /* 0x0000000000087805 */ /* 0x000fe2000001ff00 */
[----:B------:R-:W4:Y:S01]  /*0080*/  LDCU.64 UR6, c[0x0][0x358] ;  /* 0x00006b00ff0677ac */ /* 0x000f220008000a00 */
[----:B------:R-:W-:-:S02]  /*0090*/  CS2R R10, SRZ ;  /* 0x00000000000a7805 */ /* 0x000fc4000001ff00 */
[----:B------:R-:W-:Y:S01]  /*00a0*/  CS2R R18, SRZ ;  /* 0x0000000000127805 */ /* 0x000fe2000001ff00 */
[----:B0-----:R-:W-:Y:S01]  /*00b0*/  ULEA UR4, UR5, UR4, 0x18 ;  /* 0x0000000405047291 */ /* 0x001fe2000f8ec0ff */
[----:B------:R-:W3:Y:S01]  /*00c0*/  LDCU UR5, c[0x0][0x360] ;  /* 0x00006c00ff0577ac */ /* 0x000ee20008000800 */
[----:B-1----:R-:W-:-:S05]  /*00d0*/  IMAD.SHL.U32 R3, R0, 0x8, RZ ;  /* 0x0000000800037824 */ /* 0x002fca00078e00ff */
[----:B------:R-:W-:-:S05]  /*00e0*/  LOP3.LUT R3, R3, 0x78, RZ, 0xc0, !PT ;  /* 0x0000007803037812 */ /* 0x000fca00078ec0ff */
[----:B------:R0:W-:Y:S01]  /*00f0*/  STS.64 [R3+UR4], RZ ;  /* 0x000000ff03007988 */ /* 0x0001e20008000a04 */
[----:B---3--:R-:W-:Y:S02]  /*0100*/  IMAD R13, R2, UR5, R0 ;  /* 0x00000005020d7c24 */ /* 0x008fe4000f8e0200 */
[----:B------:R-:W-:Y:S01]  /*0110*/  VIADD R12, R3, UR4 ;  /* 0x00000004030c7c36 */ /* 0x000fe20008000000 */
[----:B------:R0:W-:Y:S02]  /*0120*/  STS.64 [R3+UR4+0x80], RZ ;  /* 0x000080ff03007988 */ /* 0x0001e40008000a04 */
[----:B--2---:R-:W-:Y:S02]  /*0130*/  ISETP.GE.U32.AND P0, PT, R13, UR8, PT ;  /* 0x000000080d007c0c */ /* 0x004fe4000bf06070 */
[----:B------:R0:W-:Y:S04]  /*0140*/  STS.64 [R3+UR4+0x100], RZ ;  /* 0x000100ff03007988 */ /* 0x0001e80008000a04 */
        /* <DEDUP_REMOVED lines=35> */
[----:B------:R0:W-:Y:S01]  /*0380*/  STS.64 [R3+UR4+0x1300], RZ ;  /* 0x001300ff03007988 */ /* 0x0001e20008000a04 */
[----:B------:R-:W-:Y:S06]  /*0390*/  BAR.SYNC.DEFER_BLOCKING 0x0 ;  /* 0x0000000000007b1d */ /* 0x000fec0000010000 */
[----:B----4-:R-:W-:Y:S05]  /*03a0*/  @P0 BRA `(.L_x_12) ;  /* 0x0000002400bc0947 */ /* 0x010fea0003800000 */
[----:B------:R-:W1:Y:S01]  /*03b0*/  LDC R14, c[0x0][0x370] ;  /* 0x0000dc00ff0e7b82 */ /* 0x000e620000000800 */
[----:B------:R-:W-:Y:S01]  /*03c0*/  CS2R R8, SRZ ;  /* 0x0000000000087805 */ /* 0x000fe2000001ff00 */
[----:B-1----:R-:W-:-:S07]  /*03d0*/  IMAD R14, R14, UR5, RZ ;  /* 0x000000050e0e7c24 */ /* 0x002fce000f8e02ff */
.L_x_62:
[----:B-1----:R-:W1:Y:S01]  /*03e0*/  LDC.64 R4, c[0x0][0x388] ;  /* 0x0000e200ff047b82 */ /* 0x002e620000000a00 */
[----:B--2---:R-:W2:Y:S07]  /*03f0*/  LDCU UR8, c[0x0][0x3a0] ;  /* 0x00007400ff0877ac */ /* 0x004eae0008000800 */
[----:B------:R-:W3:Y:S08]  /*0400*/  LDC.64 R6, c[0x0][0x390] ;  /* 0x0000e400ff067b82 */ /* 0x000ef00000000a00 */
[----:B------:R-:W4:Y:S01]  /*0410*/  LDC.64 R20, c[0x0][0x398] ;  /* 0x0000e600ff147b82 */ /* 0x000f220000000a00 */
[----:B-1----:R-:W-:-:S06]  /*0420*/  IMAD.WIDE.U32 R4, R13, 0x8, R4 ;  /* 0x000000080d047825 */ /* 0x002fcc00078e0004 */
[----:B------:R-:W5:Y:S01]  /*0430*/  LDG.E.64 R4, desc[UR6][R4.64] ;  /* 0x0000000604047981 */ /* 0x000f62000c1e1b00 */
[----:B---3--:R-:W-:-:S06]  /*0440*/  IMAD.WIDE.U32 R6, R13, 0x8, R6 ;  /* 0x000000080d067825 */ /* 0x008fcc00078e0006 */
[----:B------:R-:W5:Y:S01]  /*0450*/  LDG.E.64 R6, desc[UR6][R6.64] ;  /* 0x0000000606067981 */ /* 0x000f62000c1e1b00 */
[----:B----4-:R-:W-:-:S06]  /*0460*/  IMAD.WIDE.U32 R20, R13, 0x8, R20 ;  /* 0x000000080d147825 */ /* 0x010fcc00078e0014 */
[----:B------:R-:W3:Y:S01]  /*0470*/  LDG.E.64 R20, desc[UR6][R20.64] ;  /* 0x0000000614147981 */ /* 0x000ee2000c1e1b00 */
[----:B------:R-:W-:Y:S01]  /*0480*/  IMAD.IADD R13, R14, 0x1, R13 ;  /* 0x000000010e0d7824 */ /* 0x000fe200078e020d */
[----:B------:R-:W-:Y:S04]  /*0490*/  BSSY B0, `(.L_x_13) ;  /* 0x000025f000007945 */ /* 0x000fe80003800000 */
[----:B--2---:R-:W-:Y:S01]  /*04a0*/  ISETP.GE.U32.AND P2, PT, R13, UR8, PT ;  /* 0x000000080d007c0c */ /* 0x004fe2000bf46070 */
[----:B-----5:R-:W-:-:S08]  /*04b0*/  DMUL R16, R4, R6 ;  /* 0x0000000604107228 */ /* 0x020fd00000000000 */
[----:B---3--:R-:W-:-:S08]  /*04c0*/  DMUL R22, R16, R20 ;  /* 0x0000001410167228 */ /* 0x008fd00000000000 */
[----:B------:R-:W-:-:S14]  /*04d0*/  DSETP.NEU.AND P0, PT, R22, RZ, PT ;  /* 0x000000ff1600722a */ /* 0x000fdc0003f0d000 */
[----:B------:R-:W-:Y:S05]  /*04e0*/  @!P0 BRA `(.L_x_14) ;  /* 0x0000002400648947 */ /* 0x000fea0003800000 */
[----:B------:R-:W-:-:S08]  /*04f0*/  DADD R16, R18, R22 ;  /* 0x0000000012107229 */ /* 0x000fd00000000016 */
[----:B------:R-:W-:-:S08]  /*0500*/  DADD R4, -R18, R16 ;  /* 0x0000000012047229 */ /* 0x000fd00000000110 */
[--C-:B------:R-:W-:Y:S02]  /*0510*/  DADD R6, R16, -R4.reuse ;  /* 0x0000000010067229 */ /* 0x100fe40000000804 */
[----:B------:R-:W-:-:S06]  /*0520*/  DADD R4, R22, -R4 ;  /* 0x0000000016047229 */ /* 0x000fcc0000000804 */
[----:B------:R-:W-:-:S08]  /*0530*/  DADD R6, R18, -R6 ;  /* 0x0000000012067229 */ /* 0x000fd00000000806 */
[----:B------:R-:W-:-:S08]  /*0540*/  DADD R6, R6, R4 ;  /* 0x0000000006067229 */ /* 0x000fd00000000004 */
        /* <DEDUP_REMOVED lines=9> */
[----:B------:R-:W-:Y:S01]  /*05e0*/  DADD R20, R20, -R10 ;  /* 0x0000000014147229 */ /* 0x000fe2000000080a */
[----:B------:R-:W-:Y:S02]  /*05f0*/  IMAD.MOV.U32 R10, RZ, RZ, R4 ;  /* 0x000000ffff0a7224 */ /* 0x000fe400078e0004 */
[----:B------:R-:W-:-:S03]  /*0600*/  IMAD.MOV.U32 R11, RZ, RZ, R5 ;  /* 0x000000ffff0b7224 */ /* 0x000fc600078e0005 */
[----:B------:R-:W-:Y:S01]  /*0610*/  DADD R18, R8, -R18 ;  /* 0x0000000008127229 */ /* 0x000fe20000000812 */
[----:B------:R-:W-:Y:S02]  /*0620*/  IMAD.MOV.U32 R8, RZ, RZ, R6 ;  /* 0x000000ffff087224 */ /* 0x000fe400078e0006 */
[----:B------:R-:W-:-:S05]  /*0630*/  IMAD.MOV.U32 R9, RZ, RZ, R7 ;  /* 0x000000ffff097224 */ /* 0x000fca00078e0007 */
[----:B------:R-:W-:Y:S01]  /*0640*/  DADD R20, R18, R20 ;  /* 0x0000000012147229 */ /* 0x000fe20000000014 */
[----:B------:R-:W-:Y:S02]  /*0650*/  IMAD.MOV.U32 R18, RZ, RZ, R16 ;  /* 0x000000ffff127224 */ /* 0x000fe400078e0010 */
[----:B------:R-:W-:-:S05]  /*0660*/  IMAD.MOV.U32 R19, RZ, RZ, R17 ;  /* 0x000000ffff137224 */ /* 0x000fca00078e0011 */
[----:B------:R-:W-:-:S14]  /*0670*/  DSETP.NEU.AND P0, PT, R20, RZ, PT ;  /* 0x000000ff1400722a */ /* 0x000fdc0003f0d000 */
[----:B------:R-:W-:Y:S05]  /*0680*/  @!P0 BRA `(.L_x_14) ;  /* 0x0000002000fc8947 */ /* 0x000fea0003800000 */
[----:B------:R-:W-:Y:S01]  /*0690*/  DMUL R8, R20, 1.80143985094819840000e+16 ;  /* 0x4350000014087828 */ /* 0x000fe20000000000 */
[----:B------:R-:W-:Y:S01]  /*06a0*/  LOP3.LUT P1, R10, R21, 0x7ff00000, RZ, 0xc0, !PT ;  /* 0x7ff00000150a7812 */ /* 0x000fe2000782c0ff */
[----:B------:R-:W-:Y:S01]  /*06b0*/  IMAD.MOV.U32 R15, RZ, RZ, RZ ;  /* 0x000000ffff0f7224 */ /* 0x000fe200078e00ff */
[----:B------:R-:W-:Y:S07]  /*06c0*/  BSSY B2, `(.L_x_15) ;  /* 0x0000089000027945 */ /* 0x000fee0003800000 */
[----:B------:R-:W-:-:S02]  /*06d0*/  LOP3.LUT R11, R9, 0x7ff00000, RZ, 0xc0, !PT ;  /* 0x7ff00000090b7812 */ /* 0x000fc400078ec0ff */
[----:B------:R-:W-:Y:S02]  /*06e0*/  FSEL R8, R8, R20, !P1 ;  /* 0x0000001408087208 */ /* 0x000fe40004800000 */
[----:B------:R-:W-:Y:S01]  /*06f0*/  FSEL R9, R9, R21, !P1 ;  /* 0x0000001509097208 */ /* 0x000fe20004800000 */
[----:B------:R-:W-:-:S05]  /*0700*/  @!P1 VIADD R10, R11, 0xfca00000 ;  /* 0xfca000000b0a9836 */ /* 0x000fca0000000000 */
[----:B------:R-:W-:-:S13]  /*0710*/  ISETP.NE.AND P0, PT, R10, 0x7ff00000, PT ;  /* 0x7ff000000a00780c */ /* 0x000fda0003f05270 */
[----:B------:R-:W-:-:S14]  /*0720*/  DSETP.EQ.OR P0, PT, R8, RZ, !P0 ;  /* 0x000000ff0800722a */ /* 0x000fdc0004702400 */
[----:B------:R-:W-:-:S05]  /*0730*/  @!P0 VIADD R10, R10, 0xc0200000 ;  /* 0xc02000000a0a8836 */ /* 0x000fca0000000000 */
[----:B------:R-:W-:-:S05]  /*0740*/  @!P0 SHF.R.S32.HI R10, RZ, 0x14, R10 ;  /* 0x00000014ff0a8819 */ /* 0x000fca000001140a */
[----:B------:R-:W-:-:S05]  /*0750*/  @!P0 IMAD R9, R10, 0x4925, RZ ;  /* 0x000049250a098824 */ /* 0x000fca00078e02ff */
[----:B------:R-:W-:-:S04]  /*0760*/  @!P0 SHF.R.S32.HI R8, RZ, 0x10, R9 ;  /* 0x00000010ff088819 */ /* 0x000fc80000011409 */
[----:B------:R-:W-:-:S04]  /*0770*/  @!P0 LOP3.LUT R8, R8, 0xffff, RZ, 0xc0, !PT ;  /* 0x0000ffff08088812 */ /* 0x000fc800078ec0ff */
[----:B------:R-:W-:-:S04]  /*0780*/  @!P0 SHF.R.U32.HI R8, RZ, 0xf, R8 ;  /* 0x0000000fff088819 */ /* 0x000fc80000011608 */
[----:B------:R-:W-:-:S04]  /*0790*/  @!P0 LEA.HI.SX32 R8, R9, R8, 0xc ;  /* 0x0000000809088211 */ /* 0x000fc800078f62ff */
[----:B------:R-:W-:-:S05]  /*07a0*/  @!P0 PRMT R8, R8, 0x9910, RZ ;  /* 0x0000991008088816 */ /* 0x000fca00000000ff */
[----:B------:R-:W-:-:S04]  /*07b0*/  @!P0 IMAD.MOV.U32 R15, RZ, RZ, R8 ;  /* 0x000000ffff0f8224 */ /* 0x000fc800078e0008 */
[----:B------:R-:W-:-:S04]  /*07c0*/  IMAD R10, R15, -0x38, RZ ;  /* 0xffffffc80f0a7824 */ /* 0x000fc800078e02ff */
[----:B------:R-:W-:Y:S01]  /*07d0*/  VIADD R8, R10, 0xffc ;  /* 0x00000ffc0a087836 */ /* 0x000fe20000000000 */
[----:B------:R-:W-:-:S04]  /*07e0*/  IABS R9, R10 ;  /* 0x0000000a00097213 */ /* 0x000fc80000000000 */
[----:B------:R-:W-:Y:S02]  /*07f0*/  ISETP.GE.U32.AND P0, PT, R9, 0xd9, PT ;  /* 0x000000d90900780c */ /* 0x000fe40003f06070 */
[----:B------:R-:W-:-:S05]  /*0800*/  SHF.R.U32.HI R9, RZ, 0x2, R8 ;  /* 0x00000002ff097819 */ /* 0x000fca0000011608 */
[----:B------:R-:W-:-:S06]  /*0810*/  IMAD R9, R9, 0xffd, R8 ;  /* 0x00000ffd09097824 */ /* 0x000fcc00078e0208 */
[----:B------:R-:W-:Y:S02]  /*0820*/  @!P0 VIADD R9, R10, 0x3ff ;  /* 0x000003ff0a098836 */ /* 0x000fe40000000000 */
[----:B------:R-:W-:Y:S02]  /*0830*/  IMAD.SHL.U32 R10, R8, 0x40000, RZ ;  /* 0x00040000080a7824 */ /* 0x000fe400078e00ff */
[----:B------:R-:W-:Y:S02]  /*0840*/  IMAD.SHL.U32 R9, R9, 0x100000, RZ ;  /* 0x0010000009097824 */ /* 0x000fe400078e00ff */
[----:B------:R-:W-:-:S06]  /*0850*/  IMAD.MOV.U32 R8, RZ, RZ, RZ ;  /* 0x000000ffff087224 */ /* 0x000fcc00078e00ff */
[----:B------:R-:W-:Y:S01]  /*0860*/  DMUL R20, R20, R8 ;  /* 0x0000000814147228 */ /* 0x000fe20000000000 */
[----:B------:R-:W-:-:S07]  /*0870*/  SEL R9, R10, 0x3ff00000, P0 ;  /* 0x3ff000000a097807 */ /* 0x000fce0000000000 */
[----:B------:R-:W-:-:S08]  /*0880*/  DMUL R20, R8, R20 ;  /* 0x0000001408147228 */ /* 0x000fd00000000000 */
[----:B------:R-:W-:-:S08]  /*0890*/  DMUL R20, R8, R20 ;  /* 0x0000001408147228 */ /* 0x000fd00000000000 */
[----:B------:R-:W-:-:S08]  /*08a0*/  DMUL R20, R8, R20 ;  /* 0x0000001408147228 */ /* 0x000fd00000000000 */
[----:B------:R-:W-:-:S14]  /*08b0*/  DSETP.NEU.AND P0, PT, R20, RZ, PT ;  /* 0x000000ff1400722a */ /* 0x000fdc0003f0d000 */
[----:B------:R-:W-:Y:S05]  /*08c0*/  @!P0 BRA `(.L_x_16) ;  /* 0x0000000400a08947 */ /* 0x000fea0003800000 */
[----:B------:R-:W-:-:S07]  /*08d0*/  VIADD R15, R15, 0x14 ;  /* 0x000000140f0f7836 */ /* 0x000fce0000000000 */
.L_x_26:
[----:B-1----:R-:W-:Y:S01]  /*08e0*/  IMAD R27, R15, 0x80, R12 ;  /* 0x000000800f1b7824 */ /* 0x002fe200078e020c */
[----:B------:R-:W1:Y:S01]  /*08f0*/  F2I.S64.F64 R24, R20 ;  /* 0x0000001400187311 */ /* 0x000e620000301900 */
[----:B------:R-:W-:Y:S03]  /*0900*/  BSSY B3, `(.L_x_17) ;  /* 0x000000f000037945 */ /* 0x000fe60003800000 */
[----:B------:R2:W3:Y:S04]  /*0910*/  LDS.64 R22, [R27] ;  /* 0x000000001b167984 */ /* 0x0004e80000000a00 */
[----:B------:R2:W4:Y:S01]  /*0920*/  FRND.F64 R18, R20 ;  /* 0x0000001400127313 */ /* 0x0005220000301800 */
[----:B-1----:R-:W-:-:S07]  /*0930*/  IMAD.MOV.U32 R29, RZ, RZ, R25 ;  /* 0x000000ffff1d7224 */ /* 0x002fce00078e0019 */
.L_x_18:
[----:B---3--:R-:W-:Y:S01]  /*0940*/  IADD3 R10, P0, PT, R22, R24, RZ ;  /* 0x00000018160a7210 */ /* 0x008fe20007f1e0ff */
[----:B------:R-:W-:Y:S01]  /*0950*/  IMAD.MOV.U32 R8, RZ, RZ, R22 ;  /* 0x000000ffff087224 */ /* 0x000fe200078e0016 */
[----:B------:R-:W-:Y:S05]  /*0960*/  YIELD ;  /* 0x0000000000007946 */ /* 0x000fea0003800000 */
[----:B------:R-:W-:Y:S02]  /*0970*/  IMAD.MOV.U32 R9, RZ, RZ, R23 ;  /* 0x000000ffff097224 */ /* 0x000fe400078e0017 */
[----:B------:R-:W-:-:S05]  /*0980*/  IMAD.X R11, R23, 0x1, R29, P0 ;  /* 0x00000001170b7824 */ /* 0x000fca00000e061d */
[----:B------:R-:W1:Y:S02]  /*0990*/  ATOMS.CAS.64 R8, [R27], R8, R10 ;  /* 0x000000081b08738d */ /* 0x000e64000000040a */
[----:B-1----:R-:W-:Y:S01]  /*09a0*/  ISETP.NE.U32.AND P0, PT, R8, R22, PT ;  /* 0x000000160800720c */ /* 0x002fe20003f05070 */
[----:B------:R-:W-:-:S03]  /*09b0*/  IMAD.MOV.U32 R22, RZ, RZ, R8 ;  /* 0x000000ffff167224 */ /* 0x000fc600078e0008 */
[----:B------:R-:W-:Y:S01]  /*09c0*/  ISETP.NE.AND.EX P0, PT, R9, R23, PT, P0 ;  /* 0x000000170900720c */ /* 0x000fe20003f05300 */
[----:B------:R-:W-:-:S12]  /*09d0*/  IMAD.MOV.U32 R23, RZ, RZ, R9 ;  /* 0x000000ffff177224 */ /* 0x000fd800078e0009 */
[----:B------:R-:W-:Y:S05]  /*09e0*/  @P0 BRA `(.L_x_18) ;  /* 0xfffffffc00d40947 */ /* 0x000fea000383ffff */
[----:B------:R-:W-:Y:S05]  /*09f0*/  BSYNC B3 ;  /* 0x0000000000037941 */ /* 0x000fea0003800000 */
.L_x_17:
[----:B------:R-:W-:Y:S01]  /*0a00*/  IMAD.MOV.U32 R31, RZ, RZ, R8 ;  /* 0x000000ffff1f7224 */ /* 0x000fe200078e0008 */
[----:B------:R-:W-:Y:S01]  /*0a10*/  BSSY B3, `(.L_x_19) ;  /* 0x000004e000037945 */ /* 0x000fe20003800000 */
[----:B------:R-:W-:-:S03]  /*0a20*/  IMAD.MOV.U32 R26, RZ, RZ, R9 ;  /* 0x000000ffff1a7224 */ /* 0x000fc600078e0009 */
[-C--:B------:R-:W-:Y:S02]  /*0a30*/  ISETP.LT.U32.AND P3, PT, R24, R31.reuse, PT ;  /* 0x0000001f1800720c */ /* 0x080fe40003f61070 */
[----:B------:R-:W-:Y:S02]  /*0a40*/  IADD3 R8, P0, PT, R31, R24, RZ ;  /* 0x000000181f087210 */ /* 0x000fe40007f1e0ff */
[----:B------:R-:W-:Y:S02]  /*0a50*/  ISETP.LT.AND.EX P3, PT, R29, R26, PT, P3 ;  /* 0x0000001a1d00720c */ /* 0x000fe40003f61330 */
[----:B------:R-:W-:Y:S01]  /*0a60*/  ISETP.GT.U32.AND P4, PT, R8, RZ, PT ;  /* 0x000000ff0800720c */ /* 0x000fe20003f84070 */
[----:B------:R-:W-:Y:S01]  /*0a70*/  IMAD.X R9, R26, 0x1, R29, P0 ;  /* 0x000000011a097824 */ /* 0x000fe200000e061d */
[----:B------:R-:W-:-:S04]  /*0a80*/  SEL R8, R24, R31, P3 ;  /* 0x0000001f18087207 */ /* 0x000fc80001800000 */
[C---:B------:R-:W-:Y:S02]  /*0a90*/  ISETP.GE.AND P0, PT, R9.reuse, RZ, PT ;  /* 0x000000ff0900720c */ /* 0x040fe40003f06270 */
[----:B------:R-:W-:Y:S02]  /*0aa0*/  ISETP.GT.AND.EX P4, PT, R9, RZ, PT, P4 ;  /* 0x000000ff0900720c */ /* 0x000fe40003f84340 */
[----:B------:R-:W-:Y:S02]  /*0ab0*/  ISETP.GT.U32.AND P1, PT, R8, RZ, PT ;  /* 0x000000ff0800720c */ /* 0x000fe40003f24070 */
[CC--:B------:R-:W-:Y:S02]  /*0ac0*/  LOP3.LUT R8, R29.reuse, R26.reuse, RZ, 0xc0, !PT ;  /* 0x0000001a1d087212 */ /* 0x0c0fe400078ec0ff */
[----:B------:R-:W-:Y:S02]  /*0ad0*/  SEL R9, R29, R26, P3 ;  /* 0x0000001a1d097207 */ /* 0x000fe40001800000 */
[----:B------:R-:W-:-:S02]  /*0ae0*/  ISETP.LT.AND P4, PT, R8, RZ, P4 ;  /* 0x000000ff0800720c */ /* 0x000fc40002781270 */
[----:B------:R-:W-:-:S04]  /*0af0*/  ISETP.GT.AND.EX P0, PT, R9, RZ, !P0, P1 ;  /* 0x000000ff0900720c */ /* 0x000fc80004704310 */
[----:B------:R-:W-:-:S13]  /*0b00*/  PLOP3.LUT P0, PT, P4, P0, PT, 0xf8, 0x8f ;  /* 0x00000000008f781c */ /* 0x000fda0002701f70 */
[----:B------:R-:W-:Y:S05]  /*0b10*/  @!P0 BRA `(.L_x_20) ;  /* 0x0000000000f48947 */ /* 0x000fea0003800000 */
[----:B------:R-:W-:-:S07]  /*0b20*/  IMAD.MOV.U32 R25, RZ, RZ, R15 ;  /* 0x000000ffff197224 */ /* 0x000fce00078e000f */
.L_x_25:
[----:B-12---:R-:W-:Y:S01]  /*0b30*/  IMAD R27, R25, 0x80, R12 ;  /* 0x00000080191b7824 */ /* 0x006fe200078e020c */
[----:B------:R-:W-:Y:S01]  /*0b40*/  IADD3 RZ, P0, PT, R24, R31, RZ ;  /* 0x0000001f18ff7210 */ /* 0x000fe20007f1e0ff */
[----:B------:R-:W-:Y:S01]  /*0b50*/  BSSY B4, `(.L_x_21) ;  /* 0x0000010000047945 */ /* 0x000fe20003800000 */
[----:B------:R-:W-:Y:S02]  /*0b60*/  IMAD.MOV.U32 R33, RZ, RZ, RZ ;  /* 0x000000ffff217224 */ /* 0x000fe400078e00ff */
[----:B------:R1:W2:Y:S01]  /*0b70*/  LDS.64 R22, [R27] ;  /* 0x000000001b167984 */ /* 0x0002a20000000a00 */
[----:B------:R-:W-:-:S05]  /*0b80*/  IMAD.X R29, R29, 0x1, R26, P0 ;  /* 0x000000011d1d7824 */ /* 0x000fca00000e061a */
[----:B------:R-:W-:-:S07]  /*0b90*/  LOP3.LUT R35, R29, 0xff000000, RZ, 0xc0, !PT ;  /* 0xff0000001d237812 */ /* 0x000fce00078ec0ff */
.L_x_22:
[----:B--2---:R-:W-:Y:S01]  /*0ba0*/  IADD3 R10, P0, PT, R22, -R33, RZ ;  /* 0x80000021160a7210 */ /* 0x004fe20007f1e0ff */
[----:B------:R-:W-:Y:S01]  /*0bb0*/  IMAD.MOV.U32 R8, RZ, RZ, R22 ;  /* 0x000000ffff087224 */ /* 0x000fe200078e0016 */
[----:B------:R-:W-:Y:S05]  /*0bc0*/  YIELD ;  /* 0x0000000000007946 */ /* 0x000fea0003800000 */
[----:B------:R-:W-:Y:S02]  /*0bd0*/  IMAD.MOV.U32 R9, RZ, RZ, R23 ;  /* 0x000000ffff097224 */ /* 0x000fe400078e0017 */
[----:B------:R-:W-:-:S05]  /*0be0*/  IMAD.X R11, R23, 0x1, ~R35, P0 ;  /* 0x00000001170b7824 */ /* 0x000fca00000e0e23 */
[----:B------:R-:W2:Y:S02]  /*0bf0*/  ATOMS.CAS.64 R8, [R27], R8, R10 ;  /* 0x000000081b08738d */ /* 0x000ea4000000040a */
[----:B--2---:R-:W-:Y:S01]  /*0c00*/  ISETP.NE.U32.AND P0, PT, R8, R22, PT ;  /* 0x000000160800720c */ /* 0x004fe20003f05070 */
[----:B------:R-:W-:-:S03]  /*0c10*/  IMAD.MOV.U32 R22, RZ, RZ, R8 ;  /* 0x000000ffff167224 */ /* 0x000fc600078e0008 */
[----:B------:R-:W-:Y:S01]  /*0c20*/  ISETP.NE.AND.EX P0, PT, R9, R23, PT, P0 ;  /* 0x000000170900720c */ /* 0x000fe20003f05300 */
[----:B------:R-:W-:-:S12]  /*0c30*/  IMAD.MOV.U32 R23, RZ, RZ, R9 ;  /* 0x000000ffff177224 */ /* 0x000fd800078e0009 */
[----:B------:R-:W-:Y:S05]  /*0c40*/  @P0 BRA `(.L_x_22) ;  /* 0xfffffffc00d40947 */ /* 0x000fea000383ffff */
[----:B------:R-:W-:Y:S05]  /*0c50*/  BSYNC B4 ;  /* 0x0000000000047941 */ /* 0x000fea0003800000 */
.L_x_21:
[----:B------:R-:W-:Y:S01]  /*0c60*/  VIADD R25, R25, 0x1 ;  /* 0x0000000119197836 */ /* 0x000fe20000000000 */
[----:B------:R-:W-:Y:S01]  /*0c70*/  ISETP.GT.U32.AND P0, PT, R31, RZ, PT ;  /* 0x000000ff1f00720c */ /* 0x000fe20003f04070 */
[----:B------:R-:W-:-:S03]  /*0c80*/  IMAD.MOV.U32 R24, RZ, RZ, 0x100 ;  /* 0x00000100ff187424 */ /* 0x000fc600078e00ff */
[----:B------:R-:W-:Y:S02]  /*0c90*/  ISETP.GT.U32.AND P1, PT, R25, 0x26, PT ;  /* 0x000000261900780c */ /* 0x000fe40003f24070 */
[----:B------:R-:W-:-:S04]  /*0ca0*/  ISETP.GT.AND.EX P0, PT, R26, RZ, PT, P0 ;  /* 0x000000ff1a00720c */ /* 0x000fc80003f04300 */
[----:B------:R-:W-:Y:S02]  /*0cb0*/  SEL R24, R24, 0xffffff00, P0 ;  /* 0xffffff0018187807 */ /* 0x000fe40000000000 */
[----:B------:R-:W-:Y:S02]  /*0cc0*/  SEL R8, RZ, 0xffffffff, P0 ;  /* 0xffffffffff087807 */ /* 0x000fe40000000000 */
[----:B------:R-:W-:-:S04]  /*0cd0*/  LEA.HI.SX32 R24, P3, R29, R24, 0x8 ;  /* 0x000000181d187211 */ /* 0x000fc800078742ff */
[----:B------:R-:W-:Y:S01]  /*0ce0*/  LEA.HI.X.SX32 R29, R29, R8, 0x1, P3 ;  /* 0x000000081d1d7211 */ /* 0x000fe200018f0eff */
[----:B------:R-:W-:Y:S08]  /*0cf0*/  @P1 BRA `(.L_x_20) ;  /* 0x00000000007c1947 */ /* 0x000ff00003800000 */
[----:B------:R2:W3:Y:S01]  /*0d00*/  LDS.64 R22, [R27+0x80] ;  /* 0x000080001b167984 */ /* 0x0004e20000000a00 */
[----:B------:R-:W-:Y:S01]  /*0d10*/  BSSY B4, `(.L_x_23) ;  /* 0x000000c000047945 */ /* 0x000fe20003800000 */
.L_x_24:
[----:B---3--:R-:W-:Y:S01]  /*0d20*/  IADD3 R10, P0, PT, R22, R24, RZ ;  /* 0x00000018160a7210 */ /* 0x008fe20007f1e0ff */
[----:B------:R-:W-:Y:S01]  /*0d30*/  IMAD.MOV.U32 R8, RZ, RZ, R22 ;  /* 0x000000ffff087224 */ /* 0x000fe200078e0016 */
[----:B------:R-:W-:Y:S05]  /*0d40*/  YIELD ;  /* 0x0000000000007946 */ /* 0x000fea0003800000 */
[----:B------:R-:W-:Y:S02]  /*0d50*/  IMAD.MOV.U32 R9, RZ, RZ, R23 ;  /* 0x000000ffff097224 */ /* 0x000fe400078e0017 */
[----:B------:R-:W-:-:S05]  /*0d60*/  IMAD.X R11, R23, 0x1, R29, P0 ;  /* 0x00000001170b7824 */ /* 0x000fca00000e061d */
[----:B------:R-:W3:Y:S02]  /*0d70*/  ATOMS.CAS.64 R8, [R27+0x80], R8, R10 ;  /* 0x000080081b08738d */ /* 0x000ee4000000040a */
[----:B---3--:R-:W-:Y:S01]  /*0d80*/  ISETP.NE.U32.AND P0, PT, R8, R22, PT ;  /* 0x000000160800720c */ /* 0x008fe20003f05070 */
[----:B------:R-:W-:-:S03]  /*0d90*/  IMAD.MOV.U32 R22, RZ, RZ, R8 ;  /* 0x000000ffff167224 */ /* 0x000fc600078e0008 */
[----:B------:R-:W-:Y:S01]  /*0da0*/  ISETP.NE.AND.EX P0, PT, R9, R23, PT, P0 ;  /* 0x000000170900720c */ /* 0x000fe20003f05300 */
[----:B------:R-:W-:-:S12]  /*0db0*/  IMAD.MOV.U32 R23, RZ, RZ, R9 ;  /* 0x000000ffff177224 */ /* 0x000fd800078e0009 */
[----:B------:R-:W-:Y:S05]  /*0dc0*/  @P0 BRA `(.L_x_24) ;  /* 0xfffffffc00d40947 */ /* 0x000fea000383ffff */
[----:B------:R-:W-:Y:S05]  /*0dd0*/  BSYNC B4 ;  /* 0x0000000000047941 */ /* 0x000fea0003800000 */
.L_x_23:
[----:B------:R-:W-:Y:S02]  /*0de0*/  IMAD.MOV.U32 R31, RZ, RZ, R8 ;  /* 0x000000ffff1f7224 */ /* 0x000fe400078e0008 */
[----:B------:R-:W-:-:S03]  /*0df0*/  IMAD.MOV.U32 R26, RZ, RZ, R9 ;  /* 0x000000ffff1a7224 */ /* 0x000fc600078e0009 */
[-C--:B------:R-:W-:Y:S02]  /*0e00*/  ISETP.LT.U32.AND P0, PT, R24, R31.reuse, PT ;  /* 0x0000001f1800720c */ /* 0x080fe40003f01070 */
[----:B------:R-:W-:Y:S02]  /*0e10*/  IADD3 R8, P1, PT, R31, R24, RZ ;  /* 0x000000181f087210 */ /* 0x000fe40007f3e0ff */
[----:B------:R-:W-:Y:S02]  /*0e20*/  ISETP.LT.AND.EX P0, PT, R29, R26, PT, P0 ;  /* 0x0000001a1d00720c */ /* 0x000fe40003f01300 */
[----:B------:R-:W-:Y:S01]  /*0e30*/  ISETP.GT.U32.AND P3, PT, R8, RZ, PT ;  /* 0x000000ff0800720c */ /* 0x000fe20003f64070 */
[----:B------:R-:W-:Y:S01]  /*0e40*/  IMAD.X R9, R26, 0x1, R29, P1 ;  /* 0x000000011a097824 */ /* 0x000fe200008e061d */
[----:B------:R-:W-:-:S04]  /*0e50*/  SEL R8, R24, R31, P0 ;  /* 0x0000001f18087207 */ /* 0x000fc80000000000 */
[C---:B------:R-:W-:Y:S02]  /*0e60*/  ISETP.GT.AND.EX P4, PT, R9.reuse, RZ, PT, P3 ;  /* 0x000000ff0900720c */ /* 0x040fe40003f84330 */
[----:B------:R-:W-:Y:S02]  /*0e70*/  ISETP.GE.AND P1, PT, R9, RZ, PT ;  /* 0x000000ff0900720c */ /* 0x000fe40003f26270 */
[----:B------:R-:W-:Y:S02]  /*0e80*/  ISETP.GT.U32.AND P3, PT, R8, RZ, PT ;  /* 0x000000ff0800720c */ /* 0x000fe40003f64070 */
[CC--:B------:R-:W-:Y:S02]  /*0e90*/  LOP3.LUT R9, R29.reuse, R26.reuse, RZ, 0xc0, !PT ;  /* 0x0000001a1d097212 */ /* 0x0c0fe400078ec0ff */
[----:B------:R-:W-:Y:S02]  /*0ea0*/  SEL R8, R29, R26, P0 ;  /* 0x0000001a1d087207 */ /* 0x000fe40000000000 */
[----:B------:R-:W-:-:S02]  /*0eb0*/  ISETP.LT.AND P4, PT, R9, RZ, P4 ;  /* 0x000000ff0900720c */ /* 0x000fc40002781270 */
[----:B------:R-:W-:-:S04]  /*0ec0*/  ISETP.GT.AND.EX P1, PT, R8, RZ, !P1, P3 ;  /* 0x000000ff0800720c */ /* 0x000fc80004f24330 */
[----:B------:R-:W-:-:S13]  /*0ed0*/  PLOP3.LUT P1, PT, P4, P1, PT, 0xf8, 0x8f ;  /* 0x00000000008f781c */ /* 0x000fda0002723f70 */
[----:B------:R-:W-:Y:S05]  /*0ee0*/  @P1 BRA `(.L_x_25) ;  /* 0xfffffffc00101947 */ /* 0x000fea000383ffff */
.L_x_20:
[----:B------:R-:W-:Y:S05]  /*0ef0*/  BSYNC B3 ;  /* 0x0000000000037941 */ /* 0x000fea0003800000 */
.L_x_19:
[----:B----4-:R-:W-:Y:S01]  /*0f00*/  DADD R18, -R18, R20 ;  /* 0x0000000012127229 */ /* 0x010fe20000000114 */
[----:B------:R-:W-:-:S07]  /*0f10*/  VIADD R15, R15, 0xffffffff ;  /* 0xffffffff0f0f7836 */ /* 0x000fce0000000000 */
[----:B--2---:R-:W-:-:S08]  /*0f20*/  DMUL R20, R18, 7.20575940379279360000e+16 ;  /* 0x4370000012147828 */ /* 0x004fd00000000000 */
[----:B------:R-:W-:-:S14]  /*0f30*/  DSETP.NEU.AND P0, PT, R20, RZ, PT ;  /* 0x000000ff1400722a */ /* 0x000fdc0003f0d000 */
[----:B------:R-:W-:Y:S05]  /*0f40*/  @P0 BRA `(.L_x_26) ;  /* 0xfffffff800640947 */ /* 0x000fea000383ffff */
.L_x_16:
[----:B------:R-:W-:Y:S05]  /*0f50*/  BSYNC B2 ;  /* 0x0000000000027941 */ /* 0x000fea0003800000 */
.L_x_15:
[----:B------:R-:W-:Y:S01]  /*0f60*/  DSETP.NEU.AND P0, PT, R16, RZ, PT ;  /* 0x000000ff1000722a */ /* 0x000fe20003f0d000 */
[----:B------:R-:W-:-:S13]  /*0f70*/  BSSY B2, `(.L_x_27) ;  /* 0x000008c000027945 */ /* 0x000fda0003800000 */
[----:B------:R-:W-:Y:S05]  /*0f80*/  @!P0 BRA `(.L_x_28) ;  /* 0x0000000800288947 */ /* 0x000fea0003800000 */
[----:B------:R-:W-:Y:S01]  /*0f90*/  DMUL R8, R16, 1.80143985094819840000e+16 ;  /* 0x4350000010087828 */ /* 0x000fe20000000000 */
[----:B------:R-:W-:Y:S01]  /*0fa0*/  LOP3.LUT P1, R10, R17, 0x7ff00000, RZ, 0xc0, !PT ;  /* 0x7ff00000110a7812 */ /* 0x000fe2000782c0ff */
[----:B------:R-:W-:-:S08]  /*0fb0*/  IMAD.MOV.U32 R15, RZ, RZ, RZ ;  /* 0x000000ffff0f7224 */ /* 0x000fd000078e00ff */
[C---:B------:R-:W-:Y:S02]  /*0fc0*/  LOP3.LUT R11, R9.reuse, 0x7ff00000, RZ, 0xc0, !PT ;  /* 0x7ff00000090b7812 */ /* 0x040fe400078ec0ff */
        /* <DEDUP_REMOVED lines=32> */
.L_x_38:
[----:B-1----:R-:W-:Y:S01]  /*11d0*/  IMAD R25, R15, 0x80, R12 ;  /* 0x000000800f197824 */ /* 0x002fe200078e020c */
[----:B------:R2:W3:Y:S01]  /*11e0*/  F2I.S64.F64 R22, R18 ;  /* 0x0000001200167311 */ /* 0x0004e20000301900 */
[----:B------:R-:W-:Y:S03]  /*11f0*/  BSSY B3, `(.L_x_29) ;  /* 0x000000e000037945 */ /* 0x000fe60003800000 */
[----:B------:R2:W4:Y:S04]  /*1200*/  LDS.64 R20, [R25] ;  /* 0x0000000019147984 */ /* 0x0005280000000a00 */
[----:B------:R2:W0:Y:S02]  /*1210*/  FRND.F64 R16, R18 ;  /* 0x0000001200107313 */ /* 0x0004240000301800 */
.L_x_30:
[----:B---34-:R-:W-:Y:S01]  /*1220*/  IADD3 R10, P0, PT, R20, R22, RZ ;  /* 0x00000016140a7210 */ /* 0x018fe20007f1e0ff */
[----:B------:R-:W-:Y:S01]  /*1230*/  IMAD.MOV.U32 R8, RZ, RZ, R20 ;  /* 0x000000ffff087224 */ /* 0x000fe200078e0014 */
[----:B------:R-:W-:Y:S05]  /*1240*/  YIELD ;  /* 0x0000000000007946 */ /* 0x000fea0003800000 */
[----:B------:R-:W-:Y:S02]  /*1250*/  IMAD.MOV.U32 R9, RZ, RZ, R21 ;  /* 0x000000ffff097224 */ /* 0x000fe400078e0015 */
[----:B------:R-:W-:-:S05]  /*1260*/  IMAD.X R11, R21, 0x1, R23, P0 ;  /* 0x00000001150b7824 */ /* 0x000fca00000e0617 */
[----:B------:R-:W3:Y:S02]  /*1270*/  ATOMS.CAS.64 R8, [R25], R8, R10 ;  /* 0x000000081908738d */ /* 0x000ee4000000040a */
[----:B---3--:R-:W-:Y:S01]  /*1280*/  ISETP.NE.U32.AND P0, PT, R8, R20, PT ;  /* 0x000000140800720c */ /* 0x008fe20003f05070 */
[----:B------:R-:W-:-:S03]  /*1290*/  IMAD.MOV.U32 R20, RZ, RZ, R8 ;  /* 0x000000ffff147224 */ /* 0x000fc600078e0008 */
[----:B------:R-:W-:Y:S01]  /*12a0*/  ISETP.NE.AND.EX P0, PT, R9, R21, PT, P0 ;  /* 0x000000150900720c */ /* 0x000fe20003f05300 */
[----:B------:R-:W-:-:S12]  /*12b0*/  IMAD.MOV.U32 R21, RZ, RZ, R9 ;  /* 0x000000ffff157224 */ /* 0x000fd800078e0009 */
[----:B------:R-:W-:Y:S05]  /*12c0*/  @P0 BRA `(.L_x_30) ;  /* 0xfffffffc00d40947 */ /* 0x000fea000383ffff */
[----:B------:R-:W-:Y:S05]  /*12d0*/  BSYNC B3 ;  /* 0x0000000000037941 */ /* 0x000fea0003800000 */
.L_x_29:
        /* <DEDUP_REMOVED lines=18> */
[----:B-1----:R-:W-:-:S07]  /*1400*/  IMAD.MOV.U32 R27, RZ, RZ, R15 ;  /* 0x000000ffff1b7224 */ /* 0x002fce00078e000f */
.L_x_37:
[----:B-12---:R-:W-:Y:S01]  /*1410*/  IMAD R25, R27, 0x80, R12 ;  /* 0x000000801b197824 */ /* 0x006fe200078e020c */
[----:B------:R-:W-:Y:S01]  /*1420*/  IADD3 RZ, P0, PT, R22, R29, RZ ;  /* 0x0000001d16ff7210 */ /* 0x000fe20007f1e0ff */
[----:B------:R-:W-:Y:S03]  /*1430*/  BSSY B4, `(.L_x_33) ;  /* 0x0000010000047945 */ /* 0x000fe60003800000 */
[----:B------:R1:W2:Y:S01]  /*1440*/  LDS.64 R20, [R25] ;  /* 0x0000000019147984 */ /* 0x0002a20000000a00 */
[----:B------:R-:W-:Y:S02]  /*1450*/  IMAD.X R26, R23, 0x1, R24, P0 ;  /* 0x00000001171a7824 */ /* 0x000fe400000e0618 */
[----:B------:R-:W-:-:S03]  /*1460*/  IMAD.MOV.U32 R23, RZ, RZ, RZ ;  /* 0x000000ffff177224 */ /* 0x000fc600078e00ff */
[----:B------:R-:W-:-:S07]  /*1470*/  LOP3.LUT R31, R26, 0xff000000, RZ, 0xc0, !PT ;  /* 0xff0000001a1f7812 */ /* 0x000fce00078ec0ff */
.L_x_34:
        /* <DEDUP_REMOVED lines=12> */
.L_x_33:
        /* <DEDUP_REMOVED lines=12> */
.L_x_36:
        /* <DEDUP_REMOVED lines=12> */
.L_x_35:
        /* <DEDUP_REMOVED lines=17> */
.L_x_32:
[----:B------:R-:W-:Y:S05]  /*17d0*/  BSYNC B3 ;  /* 0x0000000000037941 */ /* 0x000fea0003800000 */
.L_x_31:
[----:B0-----:R-:W-:Y:S01]  /*17e0*/  DADD R16, -R16, R18 ;  /* 0x0000000010107229 */ /* 0x001fe20000000112 */
[----:B------:R-:W-:-:S07]  /*17f0*/  VIADD R15, R15, 0xffffffff ;  /* 0xffffffff0f0f7836 */ /* 0x000fce0000000000 */
[----:B--2---:R-:W-:-:S08]  /*1800*/  DMUL R18, R16, 7.20575940379279360000e+16 ;  /* 0x4370000010127828 */ /* 0x004fd00000000000 */
[----:B------:R-:W-:-:S14]  /*1810*/  DSETP.NEU.AND P0, PT, R18, RZ, PT ;  /* 0x000000ff1200722a */ /* 0x000fdc0003f0d000 */
[----:B------:R-:W-:Y:S05]  /*1820*/  @P0 BRA `(.L_x_38) ;  /* 0xfffffff800680947 */ /* 0x000fea000383ffff */
.L_x_28:
[----:B------:R-:W-:Y:S05]  /*1830*/  BSYNC B2 ;  /* 0x0000000000027941 */ /* 0x000fea0003800000 */
.L_x_27:
        /* <DEDUP_REMOVED lines=32> */
[----:B------:R-:W-:Y:S01]  /*1a40*/  SEL R5, R10, 0x3ff00000, P0 ;  /* 0x3ff000000a057807 */ /* 0x000fe20000000000 */
[----:B------:R-:W-:-:S06]  /*1a50*/  IMAD.MOV.U32 R4, RZ, RZ, RZ ;  /* 0x000000ffff047224 */ /* 0x000fcc00078e00ff */
[----:B------:R-:W-:-:S08]  /*1a60*/  DMUL R8, R4, R8 ;  /* 0x0000000804087228 */ /* 0x000fd00000000000 */
[----:B------:R-:W-:-:S08]  /*1a70*/  DMUL R8, R4, R8 ;  /* 0x0000000804087228 */ /* 0x000fd00000000000 */
[----:B------:R-:W-:-:S08]  /*1a80*/  DMUL R16, R4, R8 ;  /* 0x0000000804107228 */ /* 0x000fd00000000000 */
[----:B------:R-:W-:-:S14]  /*1a90*/  DSETP.NEU.AND P0, PT, R16, RZ, PT ;  /* 0x000000ff1000722a */ /* 0x000fdc0003f0d000 */
[----:B------:R-:W-:Y:S05]  /*1aa0*/  @!P0 BRA `(.L_x_40) ;  /* 0x00000004009c8947 */ /* 0x000fea0003800000 */
[----:B------:R-:W-:-:S07]  /*1ab0*/  VIADD R15, R15, 0x14 ;  /* 0x000000140f0f7836 */ /* 0x000fce0000000000 */
.L_x_50:
[----:B-1----:R-:W-:Y:S01]  /*1ac0*/  IMAD R23, R15, 0x80, R12 ;  /* 0x000000800f177824 */ /* 0x002fe200078e020c */
[----:B------:R2:W3:Y:S01]  /*1ad0*/  F2I.S64.F64 R20, R16 ;  /* 0x0000001000147311 */ /* 0x0004e20000301900 */
[----:B------:R-:W-:Y:S03]  /*1ae0*/  BSSY B3, `(.L_x_41) ;  /* 0x000000e000037945 */ /* 0x000fe60003800000 */
[----:B------:R2:W4:Y:S04]  /*1af0*/  LDS.64 R18, [R23] ;  /* 0x0000000017127984 */ /* 0x0005280000000a00 */
[----:B------:R2:W0:Y:S02]  /*1b00*/  FRND.F64 R4, R16 ;  /* 0x0000001000047313 */ /* 0x0004240000301800 */
.L_x_42:
        /* <DEDUP_REMOVED lines=12> */
.L_x_41:
[----:B-1----:R-:W-:Y:S01]  /*1bd0*/  IMAD.MOV.U32 R27, RZ, RZ, R8 ;  /* 0x000000ffff1b7224 */ /* 0x002fe200078e0008 */
        /* <DEDUP_REMOVED lines=18> */
.L_x_49:
[----:B-12---:R-:W-:Y:S01]  /*1d00*/  IMAD R23, R25, 0x80, R12 ;  /* 0x0000008019177824 */ /* 0x006fe200078e020c */
[----:B------:R-:W-:Y:S01]  /*1d10*/  IADD3 RZ, P0, PT, R20, R27, RZ ;  /* 0x0000001b14ff7210 */ /* 0x000fe20007f1e0ff */
[----:B------:R-:W-:Y:S03]  /*1d20*/  BSSY B4, `(.L_x_45) ;  /* 0x0000010000047945 */ /* 0x000fe60003800000 */
[----:B------:R1:W2:Y:S01]  /*1d30*/  LDS.64 R18, [R23] ;  /* 0x0000000017127984 */ /* 0x0002a20000000a00 */
[----:B------:R-:W-:Y:S02]  /*1d40*/  IMAD.X R24, R21, 0x1, R22, P0 ;  /* 0x0000000115187824 */ /* 0x000fe400000e0616 */
[----:B------:R-:W-:-:S03]  /*1d50*/  IMAD.MOV.U32 R21, RZ, RZ, RZ ;  /* 0x000000ffff157224 */ /* 0x000fc600078e00ff */
[----:B------:R-:W-:-:S07]  /*1d60*/  LOP3.LUT R29, R24, 0xff000000, RZ, 0xc0, !PT ;  /* 0xff000000181d7812 */ /* 0x000fce00078ec0ff */
.L_x_46:
        /* <DEDUP_REMOVED lines=12> */
.L_x_45:
        /* <DEDUP_REMOVED lines=12> */
.L_x_48:
        /* <DEDUP_REMOVED lines=12> */
.L_x_47:
        /* <DEDUP_REMOVED lines=17> */
.L_x_44:
[----:B------:R-:W-:Y:S05]  /*20c0*/  BSYNC B3 ;  /* 0x0000000000037941 */ /* 0x000fea0003800000 */
.L_x_43:
[----:B0-----:R-:W-:Y:S01]  /*20d0*/  DADD R4, -R4, R16 ;  /* 0x0000000004047229 */ /* 0x001fe20000000110 */
[----:B------:R-:W-:-:S07]  /*20e0*/  VIADD R15, R15, 0xffffffff ;  /* 0xffffffff0f0f7836 */ /* 0x000fce0000000000 */
[----:B--2---:R-:W-:-:S08]  /*20f0*/  DMUL R16, R4, 7.20575940379279360000e+16 ;  /* 0x4370000004107828 */ /* 0x004fd00000000000 */
[----:B------:R-:W-:-:S14]  /*2100*/  DSETP.NEU.AND P0, PT, R16, RZ, PT ;  /* 0x000000ff1000722a */ /* 0x000fdc0003f0d000 */
[----:B------:R-:W-:Y:S05]  /*2110*/  @P0 BRA `(.L_x_50) ;  /* 0xfffffff800680947 */ /* 0x000fea000383ffff */
.L_x_40:
[----:B------:R-:W-:Y:S05]  /*2120*/  BSYNC B2 ;  /* 0x0000000000027941 */ /* 0x000fea0003800000 */
.L_x_39:
[----:B------:R-:W-:Y:S01]  /*2130*/  DSETP.NEU.AND P0, PT, R6, RZ, PT ;  /* 0x000000ff0600722a */ /* 0x000fe20003f0d000 */
[----:B------:R-:W-:Y:S02]  /*2140*/  CS2R R8, SRZ ;  /* 0x0000000000087805 */ /* 0x000fe4000001ff00 */
[----:B------:R-:W-:Y:S02]  /*2150*/  CS2R R10, SRZ ;  /* 0x00000000000a7805 */ /* 0x000fe4000001ff00 */
[----:B------:R-:W-:-:S09]  /*2160*/  CS2R R18, SRZ ;  /* 0x0000000000127805 */ /* 0x000fd2000001ff00 */
[----:B------:R-:W-:Y:S05]  /*2170*/  @!P0 BRA `(.L_x_14) ;  /* 0x0000000800408947 */ /* 0x000fea0003800000 */
[----:B------:R-:W-:Y:S01]  /*2180*/  DMUL R4, R6, 1.80143985094819840000e+16 ;  /* 0x4350000006047828 */ /* 0x000fe20000000000 */
[----:B------:R-:W-:Y:S01]  /*2190*/  LOP3.LUT P1, R10, R7, 0x7ff00000, RZ, 0xc0, !PT ;  /* 0x7ff00000070a7812 */ /* 0x000fe2000782c0ff */
[----:B------:R-:W-:Y:S01]  /*21a0*/  IMAD.MOV.U32 R15, RZ, RZ, RZ ;  /* 0x000000ffff0f7224 */ /* 0x000fe200078e00ff */
[----:B------:R-:W-:-:S07]  /*21b0*/  CS2R R18, SRZ ;  /* 0x0000000000127805 */ /* 0x000fce000001ff00 */
        /* <DEDUP_REMOVED lines=26> */
[----:B------:R-:W-:Y:S02]  /*2360*/  SEL R5, R10, 0x3ff00000, P0 ;  /* 0x3ff000000a057807 */ /* 0x000fe40000000000 */
[----:B------:R-:W-:-:S05]  /*2370*/  CS2R R10, SRZ ;  /* 0x00000000000a7805 */ /* 0x000fca000001ff00 */
[----:B------:R-:W-:-:S08]  /*2380*/  DMUL R6, R4, R6 ;  /* 0x0000000604067228 */ /* 0x000fd00000000000 */
[----:B------:R-:W-:-:S08]  /*2390*/  DMUL R6, R4, R6 ;  /* 0x0000000604067228 */ /* 0x000fd00000000000 */
[----:B------:R-:W-:-:S08]  /*23a0*/  DMUL R16, R4, R6 ;  /* 0x0000000604107228 */ /* 0x000fd00000000000 */
[----:B------:R-:W-:-:S14]  /*23b0*/  DSETP.NEU.AND P0, PT, R16, RZ, PT ;  /* 0x000000ff1000722a */ /* 0x000fdc0003f0d000 */
[----:B------:R-:W-:Y:S05]  /*23c0*/  @!P0 BRA `(.L_x_14) ;  /* 0x0000000400ac8947 */ /* 0x000fea0003800000 */
[----:B------:R-:W-:Y:S01]  /*23d0*/  BSSY B2, `(.L_x_51) ;  /* 0x0000068000027945 */ /* 0x000fe20003800000 */
[----:B------:R-:W-:-:S07]  /*23e0*/  VIADD R15, R15, 0x14 ;  /* 0x000000140f0f7836 */ /* 0x000fce0000000000 */
.L_x_61:
[----:B-12---:R-:W-:Y:S01]  /*23f0*/  IMAD R23, R15, 0x80, R12 ;  /* 0x000000800f177824 */ /* 0x006fe200078e020c */
[----:B------:R1:W2:Y:S01]  /*2400*/  F2I.S64.F64 R20, R16 ;  /* 0x0000001000147311 */ /* 0x0002a20000301900 */
[----:B------:R-:W-:Y:S03]  /*2410*/  BSSY B3, `(.L_x_52) ;  /* 0x000000e000037945 */ /* 0x000fe60003800000 */
[----:B------:R1:W3:Y:S04]  /*2420*/  LDS.64 R18, [R23] ;  /* 0x0000000017127984 */ /* 0x0002e80000000a00 */
[----:B------:R1:W4:Y:S02]  /*2430*/  FRND.F64 R10, R16 ;  /* 0x00000010000a7313 */ /* 0x0003240000301800 */
.L_x_53:
[----:B--23--:R-:W-:Y:S01]  /*2440*/  IADD3 R6, P0, PT, R18, R20, RZ ;  /* 0x0000001412067210 */ /* 0x00cfe20007f1e0ff */
[----:B------:R-:W-:Y:S01]  /*2450*/  IMAD.MOV.U32 R4, RZ, RZ, R18 ;  /* 0x000000ffff047224 */ /* 0x000fe200078e0012 */
[----:B------:R-:W-:Y:S05]  /*2460*/  YIELD ;  /* 0x0000000000007946 */ /* 0x000fea0003800000 */
[----:B------:R-:W-:Y:S02]  /*2470*/  IMAD.MOV.U32 R5, RZ, RZ, R19 ;  /* 0x000000ffff057224 */ /* 0x000fe400078e0013 */
[----:B------:R-:W-:-:S05]  /*2480*/  IMAD.X R7, R19, 0x1, R21, P0 ;  /* 0x0000000113077824 */ /* 0x000fca00000e0615 */
[----:B------:R-:W2:Y:S02]  /*2490*/  ATOMS.CAS.64 R4, [R23], R4, R6 ;  /* 0x000000041704738d */ /* 0x000ea40000000406 */
[----:B--2---:R-:W-:Y:S01]  /*24a0*/  ISETP.NE.U32.AND P0, PT, R4, R18, PT ;  /* 0x000000120400720c */ /* 0x004fe20003f05070 */
[----:B------:R-:W-:-:S03]  /*24b0*/  IMAD.MOV.U32 R18, RZ, RZ, R4 ;  /* 0x000000ffff127224 */ /* 0x000fc600078e0004 */
[----:B------:R-:W-:Y:S01]  /*24c0*/  ISETP.NE.AND.EX P0, PT, R5, R19, PT, P0 ;  /* 0x000000130500720c */ /* 0x000fe20003f05300 */
[----:B------:R-:W-:-:S12]  /*24d0*/  IMAD.MOV.U32 R19, RZ, RZ, R5 ;  /* 0x000000ffff137224 */ /* 0x000fd800078e0005 */
[----:B------:R-:W-:Y:S05]  /*24e0*/  @P0 BRA `(.L_x_53) ;  /* 0xfffffffc00d40947 */ /* 0x000fea000383ffff */
[----:B------:R-:W-:Y:S05]  /*24f0*/  BSYNC B3 ;  /* 0x0000000000037941 */ /* 0x000fea0003800000 */
.L_x_52:
        /* <DEDUP_REMOVED lines=19> */
.L_x_60:
[----:B-12---:R-:W-:Y:S01]  /*2630*/  IMAD R23, R25, 0x80, R12 ;  /* 0x0000008019177824 */ /* 0x006fe200078e020c */
[----:B------:R-:W-:Y:S01]  /*2640*/  IADD3 RZ, P0, PT, R20, R27, RZ ;  /* 0x0000001b14ff7210 */ /* 0x000fe20007f1e0ff */
[----:B------:R-:W-:Y:S03]  /*2650*/  BSSY B4, `(.L_x_56) ;  /* 0x0000010000047945 */ /* 0x000fe60003800000 */
[----:B------:R1:W2:Y:S01]  /*2660*/  LDS.64 R18, [R23] ;  /* 0x0000000017127984 */ /* 0x0002a20000000a00 */
[----:B------:R-:W-:Y:S02]  /*2670*/  IMAD.X R24, R21, 0x1, R22, P0 ;  /* 0x0000000115187824 */ /* 0x000fe400000e0616 */
[----:B------:R-:W-:-:S03]  /*2680*/  IMAD.MOV.U32 R21, RZ, RZ, RZ ;  /* 0x000000ffff157224 */ /* 0x000fc600078e00ff */
[----:B------:R-:W-:-:S07]  /*2690*/  LOP3.LUT R29, R24, 0xff000000, RZ, 0xc0, !PT ;  /* 0xff000000181d7812 */ /* 0x000fce00078ec0ff */
.L_x_57:
        /* <DEDUP_REMOVED lines=12> */
.L_x_56:
        /* <DEDUP_REMOVED lines=12> */
.L_x_59:
        /* <DEDUP_REMOVED lines=12> */
.L_x_58:
        /* <DEDUP_REMOVED lines=17> */
.L_x_55:
[----:B------:R-:W-:Y:S05]  /*29f0*/  BSYNC B3 ;  /* 0x0000000000037941 */ /* 0x000fea0003800000 */
.L_x_54:
[----:B----4-:R-:W-:Y:S01]  /*2a00*/  DADD R10, -R10, R16 ;  /* 0x000000000a0a7229 */ /* 0x010fe20000000110 */
[----:B------:R-:W-:-:S07]  /*2a10*/  VIADD R15, R15, 0xffffffff ;  /* 0xffffffff0f0f7836 */ /* 0x000fce0000000000 */
[----:B-1----:R-:W-:-:S08]  /*2a20*/  DMUL R16, R10, 7.20575940379279360000e+16 ;  /* 0x437000000a107828 */ /* 0x002fd00000000000 */
[----:B------:R-:W-:-:S14]  /*2a30*/  DSETP.NEU.AND P0, PT, R16, RZ, PT ;  /* 0x000000ff1000722a */ /* 0x000fdc0003f0d000 */
[----:B------:R-:W-:Y:S05]  /*2a40*/  @P0 BRA `(.L_x_61) ;  /* 0xfffffff800680947 */ /* 0x000fea000383ffff */
[----:B------:R-:W-:Y:S05]  /*2a50*/  BSYNC B2 ;  /* 0x0000000000027941 */ /* 0x000fea0003800000 */
.L_x_51:
[----:B------:R-:W-:Y:S02]  /*2a60*/  CS2R R10, SRZ ;  /* 0x00000000000a7805 */ /* 0x000fe4000001ff00 */
[----:B------:R-:W-:-:S07]  /*2a70*/  CS2R R18, SRZ ;  /* 0x0000000000127805 */ /* 0x000fce000001ff00 */
.L_x_14:
[----:B------:R-:W-:Y:S05]  /*2a80*/  BSYNC B0 ;  /* 0x0000000000007941 */ /* 0x000fea0003800000 */
.L_x_13:
[----:B------:R-:W-:Y:S05]  /*2a90*/  @!P2 BRA `(.L_x_62) ;  /* 0xffffffd80050a947 */ /* 0x000fea000383ffff */
.L_x_12:
[----:B------:R-:W-:Y:S05]  /*2aa0*/  BSYNC B1 ;  /* 0x0000000000017941 */ /* 0x000fea0003800000 */
.L_x_11:
        /* <DEDUP_REMOVED lines=39> */
.L_x_74:
[----:B-12---:R-:W-:Y:S01]  /*2d20*/  IMAD R23, R13, 0x80, R12 ;  /* 0x000000800d177824 */ /* 0x006fe200078e020c */
[----:B------:R1:W2:Y:S01]  /*2d30*/  F2I.S64.F64 R18, R16 ;  /* 0x0000001000127311 */ /* 0x0002a20000301900 */
[----:B------:R-:W-:Y:S03]  /*2d40*/  BSSY B1, `(.L_x_65) ;  /* 0x000000e000017945 */ /* 0x000fe60003800000 */
[----:B------:R1:W3:Y:S04]  /*2d50*/  LDS.64 R20, [R23] ;  /* 0x0000000017147984 */ /* 0x0002e80000000a00 */
[----:B------:R1:W4:Y:S02]  /*2d60*/  FRND.F64 R14, R16 ;  /* 0x00000010000e7313 */ /* 0x0003240000301800 */
.L_x_66:
        /* <DEDUP_REMOVED lines=12> */
.L_x_65:
        /* <DEDUP_REMOVED lines=19> */
.L_x_73:
[----:B-12---:R-:W-:Y:S01]  /*2f60*/  IMAD R21, R25, 0x80, R12 ;  /* 0x0000008019157824 */ /* 0x006fe200078e020c */
[----:B------:R-:W-:Y:S01]  /*2f70*/  IADD3 RZ, P0, PT, R18, R27, RZ ;  /* 0x0000001b12ff7210 */ /* 0x000fe20007f1e0ff */
[----:B------:R-:W-:Y:S03]  /*2f80*/  BSSY B2, `(.L_x_69) ;  /* 0x0000010000027945 */ /* 0x000fe60003800000 */
[----:B-1----:R1:W2:Y:S01]  /*2f90*/  LDS.64 R22, [R21] ;  /* 0x0000000015167984 */ /* 0x0022a20000000a00 */
[----:B------:R-:W-:Y:S02]  /*2fa0*/  IMAD.X R24, R19, 0x1, R20, P0 ;  /* 0x0000000113187824 */ /* 0x000fe400000e0614 */
[----:B------:R-:W-:-:S03]  /*2fb0*/  IMAD.MOV.U32 R19, RZ, RZ, RZ ;  /* 0x000000ffff137224 */ /* 0x000fc600078e00ff */
[----:B------:R-:W-:-:S07]  /*2fc0*/  LOP3.LUT R29, R24, 0xff000000, RZ, 0xc0, !PT ;  /* 0xff000000181d7812 */ /* 0x000fce00078ec0ff */
.L_x_70:
        /* <DEDUP_REMOVED lines=12> */
.L_x_69:
        /* <DEDUP_REMOVED lines=12> */
.L_x_72:
        /* <DEDUP_REMOVED lines=12> */
.L_x_71:
        /* <DEDUP_REMOVED lines=17> */
.L_x_68:
[----:B------:R-:W-:Y:S05]  /*3320*/  BSYNC B1 ;  /* 0x0000000000017941 */ /* 0x000fea0003800000 */
.L_x_67:
[----:B----4-:R-:W-:Y:S01]  /*3330*/  DADD R14, -R14, R16 ;  /* 0x000000000e0e7229 */ /* 0x010fe20000000110 */
[----:B------:R-:W-:-:S07]  /*3340*/  VIADD R13, R13, 0xffffffff ;  /* 0xffffffff0d0d7836 */ /* 0x000fce0000000000 */
[----:B-1----:R-:W-:-:S08]  /*3350*/  DMUL R16, R14, 7.20575940379279360000e+16 ;  /* 0x437000000e107828 */ /* 0x002fd00000000000 */
[----:B------:R-:W-:-:S14]  /*3360*/  DSETP.NEU.AND P0, PT, R16, RZ, PT ;  /* 0x000000ff1000722a */ /* 0x000fdc0003f0d000 */
[----:B------:R-:W-:Y:S05]  /*3370*/  @P0 BRA `(.L_x_74) ;  /* 0xfffffff800680947 */ /* 0x000fea000383ffff */
.L_x_64:
[----:B------:R-:W-:Y:S05]  /*3380*/  BSYNC B0 ;  /* 0x0000000000007941 */ /* 0x000fea0003800000 */
.L_x_63:
        /* <DEDUP_REMOVED lines=39> */
.L_x_86:
[----:B-12---:R-:W-:Y:S01]  /*3600*/  IMAD R21, R13, 0x80, R12 ;  /* 0x000000800d157824 */ /* 0x006fe200078e020c */
[----:B------:R2:W3:Y:S01]  /*3610*/  F2I.S64.F64 R16, R14 ;  /* 0x0000000e00107311 */ /* 0x0004e20000301900 */
[----:B------:R-:W-:Y:S03]  /*3620*/  BSSY B1, `(.L_x_77) ;  /* 0x000000e000017945 */ /* 0x000fe60003800000 */
[----:B------:R2:W4:Y:S04]  /*3630*/  LDS.64 R18, [R21] ;  /* 0x0000000015127984 */ /* 0x0005280000000a00 */
[----:B------:R2:W0:Y:S02]  /*3640*/  FRND.F64 R10, R14 ;  /* 0x0000000e000a7313 */ /* 0x0004240000301800 */
.L_x_78:
        /* <DEDUP_REMOVED lines=12> */
.L_x_77:
        /* <DEDUP_REMOVED lines=19> */
.L_x_85:
[----:B-12---:R-:W-:Y:S01]  /*3840*/  IMAD R21, R23, 0x80, R12 ;  /* 0x0000008017157824 */ /* 0x006fe200078e020c */
[----:B------:R-:W-:Y:S01]  /*3850*/  IADD3 RZ, P0, PT, R16, R25, RZ ;  /* 0x0000001910ff7210 */ /* 0x000fe20007f1e0ff */
[----:B------:R-:W-:Y:S03]  /*3860*/  BSSY B2, `(.L_x_81) ;  /* 0x0000010000027945 */ /* 0x000fe60003800000 */
[----:B------:R1:W2:Y:S01]  /*3870*/  LDS.64 R18, [R21] ;  /* 0x0000000015127984 */ /* 0x0002a20000000a00 */
[----:B------:R-:W-:Y:S02]  /*3880*/  IMAD.X R22, R17, 0x1, R20, P0 ;  /* 0x0000000111167824 */ /* 0x000fe400000e0614 */
[----:B------:R-:W-:-:S03]  /*3890*/  IMAD.MOV.U32 R17, RZ, RZ, RZ ;  /* 0x000000ffff117224 */ /* 0x000fc600078e00ff */
[----:B------:R-:W-:-:S07]  /*38a0*/  LOP3.LUT R27, R22, 0xff000000, RZ, 0xc0, !PT ;  /* 0xff000000161b7812 */ /* 0x000fce00078ec0ff */
.L_x_82:
        /* <DEDUP_REMOVED lines=12> */
.L_x_81:
        /* <DEDUP_REMOVED lines=12> */
.L_x_84:
        /* <DEDUP_REMOVED lines=12> */
.L_x_83:
        /* <DEDUP_REMOVED lines=17> */
.L_x_80:
[----:B------:R-:W-:Y:S05]  /*3c00*/  BSYNC B1 ;  /* 0x0000000000017941 */ /* 0x000fea0003800000 */
.L_x_79:
[----:B0-----:R-:W-:Y:S01]  /*3c10*/  DADD R10, -R10, R14 ;  /* 0x000000000a0a7229 */ /* 0x001fe2000000010e */
[----:B------:R-:W-:-:S07]  /*3c20*/  VIADD R13, R13, 0xffffffff ;  /* 0xffffffff0d0d7836 */ /* 0x000fce0000000000 */
[----:B--2---:R-:W-:-:S08]  /*3c30*/  DMUL R14, R10, 7.20575940379279360000e+16 ;  /* 0x437000000a0e7828 */ /* 0x004fd00000000000 */
[----:B------:R-:W-:-:S14]  /*3c40*/  DSETP.NEU.AND P0, PT, R14, RZ, PT ;  /* 0x000000ff0e00722a */ /* 0x000fdc0003f0d000 */
[----:B------:R-:W-:Y:S05]  /*3c50*/  @P0 BRA `(.L_x_86) ;  /* 0xfffffff800680947 */ /* 0x000fea000383ffff */
.L_x_76:
[----:B------:R-:W-:Y:S05]  /*3c60*/  BSYNC B0 ;  /* 0x0000000000007941 */ /* 0x000fea0003800000 */
.L_x_75:
[----:B------:R-:W-:-:S14]  /*3c70*/  DSETP.NEU.AND P0, PT, R8, RZ, PT ;  /* 0x000000ff0800722a */ /* 0x000fdc0003f0d000 */
        /* <DEDUP_REMOVED lines=37> */
.L_x_97:
[----:B-12---:R-:W-:Y:S01]  /*3ed0*/  IMAD R21, R13, 0x80, R12 ;  /* 0x000000800d157824 */ /* 0x006fe200078e020c */
[----:B------:R-:W1:Y:S01]  /*3ee0*/  F2I.S64.F64 R14, R10 ;  /* 0x0000000a000e7311 */ /* 0x000e620000301900 */
[----:B------:R-:W-:Y:S03]  /*3ef0*/  BSSY B0, `(.L_x_88) ;  /* 0x000000f000007945 */ /* 0x000fe60003800000 */
[----:B------:R2:W3:Y:S04]  /*3f00*/  LDS.64 R16, [R21] ;  /* 0x0000000015107984 */ /* 0x0004e80000000a00 */
[----:B------:R2:W4:Y:S01]  /*3f10*/  FRND.F64 R8, R10 ;  /* 0x0000000a00087313 */ /* 0x0005220000301800 */
[----:B-1----:R-:W-:-:S07]  /*3f20*/  IMAD.MOV.U32 R19, RZ, RZ, R15 ;  /* 0x000000ffff137224 */ /* 0x002fce00078e000f */
.L_x_89:
        /* <DEDUP_REMOVED lines=12> */
.L_x_88:
        /* <DEDUP_REMOVED lines=18> */
[----:B--2---:R-:W-:-:S07]  /*4110*/  IMAD.MOV.U32 R21, RZ, RZ, R13 ;  /* 0x000000ffff157224 */ /* 0x004fce00078e000d */
.L_x_96:
[----:B-12---:R-:W-:Y:S01]  /*4120*/  IMAD R15, R21, 0x80, R12 ;  /* 0x00000080150f7824 */ /* 0x006fe200078e020c */
[----:B------:R-:W-:Y:S01]  /*4130*/  IADD3 RZ, P0, PT, R14, R23, RZ ;  /* 0x000000170eff7210 */ /* 0x000fe20007f1e0ff */
[----:B------:R-:W-:Y:S03]  /*4140*/  BSSY B1, `(.L_x_92) ;  /* 0x0000010000017945 */ /* 0x000fe60003800000 */
[----:B------:R1:W2:Y:S01]  /*4150*/  LDS.64 R16, [R15] ;  /* 0x000000000f107984 */ /* 0x0002a20000000a00 */
[----:B------:R-:W-:Y:S02]  /*4160*/  IMAD.X R20, R19, 0x1, R18, P0 ;  /* 0x0000000113147824 */ /* 0x000fe400000e0612 */
[----:B------:R-:W-:-:S03]  /*4170*/  IMAD.MOV.U32 R19, RZ, RZ, RZ ;  /* 0x000000ffff137224 */ /* 0x000fc600078e00ff */
[----:B------:R-:W-:-:S07]  /*4180*/  LOP3.LUT R25, R20, 0xff000000, RZ, 0xc0, !PT ;  /* 0xff00000014197812 */ /* 0x000fce00078ec0ff */
.L_x_93:
        /* <DEDUP_REMOVED lines=12> */
.L_x_92:
        /* <DEDUP_REMOVED lines=12> */
.L_x_95:
        /* <DEDUP_REMOVED lines=12> */
.L_x_94:
        /* <DEDUP_REMOVED lines=17> */
.L_x_91:
[----:B------:R-:W-:Y:S05]  /*44e0*/  BSYNC B0 ;  /* 0x0000000000007941 */ /* 0x000fea0003800000 */
.L_x_90:
[----:B----4-:R-:W-:Y:S01]  /*44f0*/  DADD R8, -R8, R10 ;  /* 0x0000000008087229 */ /* 0x010fe2000000010a */
[----:B------:R-:W-:-:S07]  /*4500*/  VIADD R13, R13, 0xffffffff ;  /* 0xffffffff0d0d7836 */ /* 0x000fce0000000000 */
[----:B--2---:R-:W-:-:S08]  /*4510*/  DMUL R10, R8, 7.20575940379279360000e+16 ;  /* 0x43700000080a7828 */ /* 0x004fd00000000000 */
[----:B------:R-:W-:-:S14]  /*4520*/  DSETP.NEU.AND P0, PT, R10, RZ, PT ;  /* 0x000000ff0a00722a */ /* 0x000fdc0003f0d000 */
[----:B------:R-:W-:Y:S05]  /*4530*/  @P0 BRA `(.L_x_97) ;  /* 0xfffffff800640947 */ /* 0x000fea000383ffff */
.L_x_87:
[C---:B------:R-:W-:Y:S01]  /*4540*/  ISETP.GT.U32.AND P2, PT, R0.reuse, 0xf, PT ;  /* 0x0000000f0000780c */ /* 0x040fe20003f44070 */
[----:B------:R-:W-:Y:S05]  /*4550*/  WARPSYNC.ALL ;  /* 0x0000000000007948 */ /* 0x000fea0003800000 */
[----:B------:R-:W-:Y:S01]  /*4560*/  BAR.SYNC.DEFER_BLOCKING 0x0 ;  /* 0x0000000000007b1d */ /* 0x000fe20000010000 */
[C---:B------:R-:W-:Y:S02]  /*4570*/  ISETP.GT.U32.AND P0, PT, R0.reuse, 0x26, PT ;  /* 0x000000260000780c */ /* 0x040fe40003f04070 */
[----:B------:R-:W-:-:S03]  /*4580*/  ISETP.NE.AND P1, PT, R0, RZ, PT ;  /* 0x000000ff0000720c */ /* 0x000fc60003f25270 */
[----:B------:R-:W-:Y:S04]  /*4590*/  BSSY.RECONVERGENT B0, `(.L_x_98) ;  /* 0x00000c2000007945 */ /* 0x000fe80003800200 */
[----:B------:R-:W-:Y:S06]  /*45a0*/  @P2 BRA `(.L_x_99) ;  /* 0x0000000c00002947 */ /* 0x000fec0003800000 */
[----:B------:R-:W-:Y:S04]  /*45b0*/  LDS.64 R12, [R3+UR4] ;  /* 0x00000004030c7984 */ /* 0x000fe80008000a00 */
[----:B------:R-:W3:Y:S04]  /*45c0*/  LDS.64 R4, [R3+UR4+0x80] ;  /* 0x0000800403047984 */ /* 0x000ee80008000a00 */
[----:B------:R-:W4:Y:S04]  /*45d0*/  LDS.64 R16, [R3+UR4+0x100] ;  /* 0x0001000403107984 */ /* 0x000f280008000a00 */
[----:B------:R-:W5:Y:S04]  /*45e0*/  LDS.64 R18, [R3+UR4+0x180] ;  /* 0x0001800403127984 */ /* 0x000f680008000a00 */
[----:B------:R-:W0:Y:S04]  /*45f0*/  LDS.64 R6, [R3+UR4+0x200] ;  /* 0x0002000403067984 */ /* 0x000e280008000a00 */
[----:B-1----:R-:W1:Y:S04]  /*4600*/  LDS.64 R14, [R3+UR4+0x280] ;  /* 0x00028004030e7984 */ /* 0x002e680008000a00 */
[----:B------:R-:W1:Y:S04]  /*4610*/  LDS.64 R10, [R3+UR4+0x300] ;  /* 0x00030004030a7984 */ /* 0x000e680008000a00 */
[----:B------:R-:W1:Y:S04]  /*4620*/  LDS.64 R8, [R3+UR4+0x380] ;  /* 0x0003800403087984 */ /* 0x000e680008000a00 */
[----:B------:R-:W1:Y:S04]  /*4630*/  LDS.64 R26, [R3+UR4+0x400] ;  /* 0x00040004031a7984 */ /* 0x000e680008000a00 */
[----:B------:R-:W1:Y:S04]  /*4640*/  LDS.64 R30, [R3+UR4+0x480] ;  /* 0x00048004031e7984 */ /* 0x000e680008000a00 */
[----:B------:R-:W-:Y:S01]  /*4650*/  LDS.64 R34, [R3+UR4+0x580] ;  /* 0x0005800403227984 */ /* 0x000fe20008000a00 */
[----:B---3--:R-:W-:-:S03]  /*4660*/  LEA.HI.SX32 R38, P2, R13, R4, 0x8 ;  /* 0x000000040d267211 */ /* 0x008fc600078542ff */
[----:B------:R-:W-:Y:S01]  /*4670*/  LDS.64 R36, [R3+UR4+0x680] ;  /* 0x0006800403247984 */ /* 0x000fe20008000a00 */
[C---:B------:R-:W-:Y:S02]  /*4680*/  LEA.HI.X.SX32 R4, R13.reuse, R5, 0x1, P2 ;  /* 0x000000050d047211 */ /* 0x040fe400010f0eff */
[----:B------:R-:W-:Y:S02]  /*4690*/  LOP3.LUT R13, R13, 0xffffff, RZ, 0xc0, !PT ;  /* 0x00ffffff0d0d7812 */ /* 0x000fe400078ec0ff */
[C---:B----4-:R-:W-:Y:S02]  /*46a0*/  LEA.HI.SX32 R20, P2, R4.reuse, R16, 0x8 ;  /* 0x0000001004147211 */ /* 0x050fe400078542ff */
[C---:B------:R-:W-:Y:S01]  /*46b0*/  LOP3.LUT R39, R4.reuse, 0xffffff, RZ, 0xc0, !PT ;  /* 0x00ffffff04277812 */ /* 0x040fe200078ec0ff */
[----:B------:R-:W-:Y:S01]  /*46c0*/  STS.64 [R3+UR4], R12 ;  /* 0x0000000c03007988 */ /* 0x000fe20008000a04 */
[----:B------:R-:W-:-:S03]  /*46d0*/  LEA.HI.X.SX32 R16, R4, R17, 0x1, P2 ;  /* 0x0000001104107211 */ /* 0x000fc600010f0eff */
[----:B------:R-:W-:Y:S01]  /*46e0*/  LDS.64 R12, [R3+UR4+0x700] ;  /* 0x00070004030c7984 */ /* 0x000fe20008000a00 */
[C---:B-----5:R-:W-:Y:S02]  /*46f0*/  LEA.HI.SX32 R24, P2, R16.reuse, R18, 0x8 ;  /* 0x0000001210187211 */ /* 0x060fe400078542ff */
[C---:B--2---:R-:W-:Y:S01]  /*4700*/  LOP3.LUT R21, R16.reuse, 0xffffff, RZ, 0xc0, !PT ;  /* 0x00ffffff10157812 */ /* 0x044fe200078ec0ff */
[----:B------:R-:W-:Y:S01]  /*4710*/  STS.64 [R3+UR4+0x80], R38 ;  /* 0x0000802603007988 */ /* 0x000fe20008000a04 */
[----:B------:R-:W-:-:S03]  /*4720*/  LEA.HI.X.SX32 R5, R16, R19, 0x1, P2 ;  /* 0x0000001310057211 */ /* 0x000fc600010f0eff */
[----:B------:R-:W-:Y:S01]  /*4730*/  LDS.64 R16, [R3+UR4+0x780] ;  /* 0x0007800403107984 */ /* 0x000fe20008000a00 */
[C---:B0-----:R-:W-:Y:S02]  /*4740*/  LEA.HI.SX32 R28, P2, R5.reuse, R6, 0x8 ;  /* 0x00000006051c7211 */ /* 0x041fe400078542ff */
[C---:B------:R-:W-:Y:S01]  /*4750*/  LOP3.LUT R25, R5.reuse, 0xffffff, RZ, 0xc0, !PT ;  /* 0x00ffffff05197812 */ /* 0x040fe200078ec0ff */
[----:B------:R-:W-:Y:S01]  /*4760*/  STS.64 [R3+UR4+0x100], R20 ;  /* 0x0001001403007988 */ /* 0x000fe20008000a04 */
[----:B------:R-:W-:-:S03]  /*4770*/  LEA.HI.X.SX32 R19, R5, R7, 0x1, P2 ;  /* 0x0000000705137211 */ /* 0x000fc600010f0eff */
[----:B------:R-:W0:Y:S01]  /*4780*/  LDS.64 R6, [R3+UR4+0x500] ;  /* 0x0005000403067984 */ /* 0x000e220008000a00 */
[C---:B-1----:R-:W-:Y:S02]  /*4790*/  LEA.HI.SX32 R32, P2, R19.reuse, R14, 0x8 ;  /* 0x0000000e13207211 */ /* 0x042fe400078542ff */
[C---:B------:R-:W-:Y:S01]  /*47a0*/  LOP3.LUT R29, R19.reuse, 0xffffff, RZ, 0xc0, !PT ;  /* 0x00ffffff131d7812 */ /* 0x040fe200078ec0ff */
[----:B------:R-:W-:Y:S01]  /*47b0*/  LDS.64 R20, [R3+UR4+0x800] ;  /* 0x0008000403147984 */ /* 0x000fe20008000a00 */
[----:B------:R-:W-:-:S03]  /*47c0*/  LEA.HI.X.SX32 R15, R19, R15, 0x1, P2 ;  /* 0x0000000f130f7211 */ /* 0x000fc600010f0eff */
[----:B------:R-:W-:Y:S01]  /*47d0*/  STS.64 [R3+UR4+0x180], R24 ;  /* 0x0001801803007988 */ /* 0x000fe20008000a04 */
[C---:B------:R-:W-:Y:S02]  /*47e0*/  LEA.HI.SX32 R18, P2, R15.reuse, R10, 0x8 ;  /* 0x0000000a0f127211 */ /* 0x040fe400078542ff */
[C---:B------:R-:W-:Y:S01]  /*47f0*/  LOP3.LUT R33, R15.reuse, 0xffffff, RZ, 0xc0, !PT ;  /* 0x00ffffff0f217812 */ /* 0x040fe200078ec0ff */
[----:B------:R-:W-:Y:S01]  /*4800*/  LDS.64 R24, [R3+UR4+0x880] ;  /* 0x0008800403187984 */ /* 0x000fe20008000a00 */
[----:B------:R-:W-:-:S03]  /*4810*/  LEA.HI.X.SX32 R14, R15, R11, 0x1, P2 ;  /* 0x0000000b0f0e7211 */ /* 0x000fc600010f0eff */
[----:B------:R-:W1:Y:S01]  /*4820*/  LDS.64 R10, [R3+UR4+0x600] ;  /* 0x00060004030a7984 */ /* 0x000e620008000a00 */
[C---:B------:R-:W-:Y:S02]  /*4830*/  LEA.HI.SX32 R22, P2, R14.reuse, R8, 0x8 ;  /* 0x000000080e167211 */ /* 0x040fe400078542ff */
[C---:B------:R-:W-:Y:S01]  /*4840*/  LOP3.LUT R19, R14.reuse, 0xffffff, RZ, 0xc0, !PT ;  /* 0x00ffffff0e137812 */ /* 0x040fe200078ec0ff */
[----:B------:R-:W-:Y:S01]  /*4850*/  STS.64 [R3+UR4+0x200], R28 ;  /* 0x0002001c03007988 */ /* 0x000fe20008000a04 */
[----:B------:R-:W-:-:S03]  /*4860*/  LEA.HI.X.SX32 R9, R14, R9, 0x1, P2 ;  /* 0x000000090e097211 */ /* 0x000fc600010f0eff */
[----:B------:R-:W2:Y:S01]  /*4870*/  LDS.64 R28, [R3+UR4+0x900] ;  /* 0x00090004031c7984 */ /* 0x000ea20008000a00 */
[C---:B------:R-:W-:Y:S02]  /*4880*/  LEA.HI.SX32 R26, P2, R9.reuse, R26, 0x8 ;  /* 0x0000001a091a7211 */ /* 0x040fe400078542ff */
[C---:B------:R-:W-:Y:S01]  /*4890*/  LOP3.LUT R23, R9.reuse, 0xffffff, RZ, 0xc0, !PT ;  /* 0x00ffffff09177812 */ /* 0x040fe200078ec0ff */
[----:B------:R-:W-:Y:S01]  /*48a0*/  STS.64 [R3+UR4+0x280], R32 ;  /* 0x0002802003007988 */ /* 0x000fe20008000a04 */
[----:B------:R-:W-:-:S03]  /*48b0*/  LEA.HI.X.SX32 R8, R9, R27, 0x1, P2 ;  /* 0x0000001b09087211 */ /* 0x000fc600010f0eff */
[----:B------:R-:W3:Y:S01]  /*48c0*/  LDS.64 R32, [R3+UR4+0x980] ;  /* 0x0009800403207984 */ /* 0x000ee20008000a00 */
[C---:B------:R-:W-:Y:S02]  /*48d0*/  LEA.HI.SX32 R30, P2, R8.reuse, R30, 0x8 ;  /* 0x0000001e081e7211 */ /* 0x040fe400078542ff */
[C---:B------:R-:W-:Y:S01]  /*48e0*/  LOP3.LUT R27, R8.reuse, 0xffffff, RZ, 0xc0, !PT ;  /* 0x00ffffff081b7812 */ /* 0x040fe200078ec0ff */
[----:B------:R-:W-:Y:S01]  /*48f0*/  STS.64 [R3+UR4+0x300], R18 ;  /* 0x0003001203007988 */ /* 0x000fe20008000a04 */
[----:B------:R-:W-:-:S03]  /*4900*/  LEA.HI.X.SX32 R4, R8, R31, 0x1, P2 ;  /* 0x0000001f08047211 */ /* 0x000fc600010f0eff */
[----:B------:R-:W4:Y:S01]  /*4910*/  LDS.64 R18, [R3+UR4+0xa00] ;  /* 0x000a000403127984 */ /* 0x000f220008000a00 */
[C---:B0-----:R-:W-:Y:S02]  /*4920*/  LEA.HI.SX32 R6, P2, R4.reuse, R6, 0x8 ;  /* 0x0000000604067211 */ /* 0x041fe400078542ff */
[C---:B------:R-:W-:Y:S01]  /*4930*/  LOP3.LUT R31, R4.reuse, 0xffffff, RZ, 0xc0, !PT ;  /* 0x00ffffff041f7812 */ /* 0x040fe200078ec0ff */
[----:B------:R-:W-:Y:S01]  /*4940*/  STS.64 [R3+UR4+0x380], R22 ;  /* 0x0003801603007988 */ /* 0x000fe20008000a04 */
[----:B------:R-:W-:-:S03]  /*4950*/  LEA.HI.X.SX32 R7, R4, R7, 0x1, P2 ;  /* 0x0000000704077211 */ /* 0x000fc600010f0eff */
[----:B------:R-:W0:Y:S01]  /*4960*/  LDS.64 R22, [R3+UR4+0xa80] ;  /* 0x000a800403167984 */ /* 0x000e220008000a00 */
[----:B------:R-:W-:-:S03]  /*4970*/  LEA.HI.SX32 R34, P2, R7, R34, 0x8 ;  /* 0x0000002207227211 */ /* 0x000fc600078542ff */
[----:B------:R-:W-:Y:S01]  /*4980*/  STS.64 [R3+UR4+0x400], R26 ;  /* 0x0004001a03007988 */ /* 0x000fe20008000a04 */
[C---:B------:R-:W-:Y:S02]  /*4990*/  LEA.HI.X.SX32 R5, R7.reuse, R35, 0x1, P2 ;  /* 0x0000002307057211 */ /* 0x040fe400010f0eff */
[----:B------:R-:W-:Y:S01]  /*49a0*/  LOP3.LUT R7, R7, 0xffffff, RZ, 0xc0, !PT ;  /* 0x00ffffff07077812 */ /* 0x000fe200078ec0ff */
[----:B------:R-:W5:Y:S01]  /*49b0*/  LDS.64 R26, [R3+UR4+0xb00] ;  /* 0x000b0004031a7984 */ /* 0x000f620008000a00 */
[C---:B-1----:R-:W-:Y:S02]  /*49c0*/  LEA.HI.SX32 R10, P2, R5.reuse, R10, 0x8 ;  /* 0x0000000a050a7211 */ /* 0x042fe400078542ff */
[C---:B------:R-:W-:Y:S01]  /*49d0*/  LOP3.LUT R35, R5.reuse, 0xffffff, RZ, 0xc0, !PT ;  /* 0x00ffffff05237812 */ /* 0x040fe200078ec0ff */
[----:B------:R-:W-:Y:S01]  /*49e0*/  STS.64 [R3+UR4+0x480], R30 ;  /* 0x0004801e03007988 */ /* 0x000fe20008000a04 */
[----:B------:R-:W-:-:S03]  /*49f0*/  LEA.HI.X.SX32 R11, R5, R11, 0x1, P2 ;  /* 0x0000000b050b7211 */ /* 0x000fc600010f0eff */
[----:B------:R-:W1:Y:S01]  /*4a00*/  LDS.64 R30, [R3+UR4+0xb80] ;  /* 0x000b8004031e7984 */ /* 0x000e620008000a00 */
[----:B------:R-:W-:-:S03]  /*4a10*/  LEA.HI.SX32 R36, P2, R11, R36, 0x8 ;  /* 0x000000240b247211 */ /* 0x000fc600078542ff */
[----:B------:R-:W-:Y:S01]  /*4a20*/  STS.64 [R3+UR4+0x500], R6 ;  /* 0x0005000603007988 */ /* 0x000fe20008000a04 */
[C---:B------:R-:W-:Y:S02]  /*4a30*/  LEA.HI.X.SX32 R15, R11.reuse, R37, 0x1, P2 ;  /* 0x000000250b0f7211 */ /* 0x040fe400010f0eff */
[----:B------:R-:W-:Y:S01]  /*4a40*/  LOP3.LUT R11, R11, 0xffffff, RZ, 0xc0, !PT ;  /* 0x00ffffff0b0b7812 */ /* 0x000fe200078ec0ff */
[----:B------:R-:W1:Y:S01]  /*4a50*/  LDS.64 R6, [R3+UR4+0xc00] ;  /* 0x000c000403067984 */ /* 0x000e620008000a00 */
[C---:B------:R-:W-:Y:S02]  /*4a60*/  LEA.HI.SX32 R14, P2, R15.reuse, R12, 0x8 ;  /* 0x0000000c0f0e7211 */ /* 0x040fe400078542ff */
[C---:B------:R-:W-:Y:S01]  /*4a70*/  LOP3.LUT R37, R15.reuse, 0xffffff, RZ, 0xc0, !PT ;  /* 0x00ffffff0f257812 */ /* 0x040fe200078ec0ff */
[----:B------:R4:W-:Y:S01]  /*4a80*/  STS.64 [R3+UR4+0x580], R34 ;  /* 0x0005802203007988 */ /* 0x0009e20008000a04 */
[----:B------:R-:W-:-:S03]  /*4a90*/  LEA.HI.X.SX32 R13, R15, R13, 0x1, P2 ;  /* 0x0000000d0f0d7211 */ /* 0x000fc600010f0eff */
[----:B------:R-:W1:Y:S01]  /*4aa0*/  LDS.64 R38, [R3+UR4+0xc80] ;  /* 0x000c800403267984 */ /* 0x000e620008000a00 */
[C---:B------:R-:W-:Y:S02]  /*4ab0*/  LEA.HI.SX32 R16, P2, R13.reuse, R16, 0x8 ;  /* 0x000000100d107211 */ /* 0x040fe400078542ff */
[C---:B------:R-:W-:Y:S01]  /*4ac0*/  LOP3.LUT R15, R13.reuse, 0xffffff, RZ, 0xc0, !PT ;  /* 0x00ffffff0d0f7812 */ /* 0x040fe200078ec0ff */
[----:B------:R-:W-:Y:S01]  /*4ad0*/  STS.64 [R3+UR4+0x600], R10 ;  /* 0x0006000a03007988 */ /* 0x000fe20008000a04 */
        /* <DEDUP_REMOVED lines=12> */
[C---:B--2---:R-:W-:Y:S02]  /*4ba0*/  LEA.HI.SX32 R28, P2, R4.reuse, R28, 0x8 ;  /* 0x0000001c041c7211 */ /* 0x044fe400078542ff */
[C---:B------:R-:W-:Y:S01]  /*4bb0*/  LOP3.LUT R25, R4.reuse, 0xffffff, RZ, 0xc0, !PT ;  /* 0x00ffffff04197812 */ /* 0x040fe200078ec0ff */
[----:B------:R-:W-:Y:S01]  /*4bc0*/  STS.64 [R3+UR4+0x780], R16 ;  /* 0x0007801003007988 */ /* 0x000fe20008000a04 */
[----:B------:R-:W-:-:S03]  /*4bd0*/  LEA.HI.X.SX32 R12, R4, R29, 0x1, P2 ;  /* 0x0000001d040c7211 */ /* 0x000fc600010f0eff */
[----:B------:R-:W2:Y:S01]  /*4be0*/  LDS.64 R16, [R3+UR4+0xe80] ;  /* 0x000e800403107984 */ /* 0x000ea20008000a00 */
[C---:B---3--:R-:W-:Y:S02]  /*4bf0*/  LEA.HI.SX32 R32, P2, R12.reuse, R32, 0x8 ;  /* 0x000000200c207211 */ /* 0x048fe400078542ff */
[C---:B------:R-:W-:Y:S01]  /*4c00*/  LOP3.LUT R29, R12.reuse, 0xffffff, RZ, 0xc0, !PT ;  /* 0x00ffffff0c1d7812 */ /* 0x040fe200078ec0ff */
[----:B------:R-:W-:Y:S01]  /*4c10*/  STS.64 [R3+UR4+0x800], R20 ;  /* 0x0008001403007988 */ /* 0x000fe20008000a04 */
[----:B------:R-:W-:-:S03]  /*4c20*/  LEA.HI.X.SX32 R5, R12, R33, 0x1, P2 ;  /* 0x000000210c057211 */ /* 0x000fc600010f0eff */
[----:B------:R-:W3:Y:S01]  /*4c30*/  LDS.64 R20, [R3+UR4+0xf00] ;  /* 0x000f000403147984 */ /* 0x000ee20008000a00 */
[C---:B----4-:R-:W-:Y:S02]  /*4c40*/  LEA.HI.SX32 R34, P2, R5.reuse, R18, 0x8 ;  /* 0x0000001205227211 */ /* 0x050fe400078542ff */
        /* <DEDUP_REMOVED lines=9> */
[C---:B-----5:R-:W-:Y:S02]  /*4ce0*/  LEA.HI.SX32 R26, P2, R18.reuse, R26, 0x8 ;  /* 0x0000001a121a7211 */ /* 0x060fe400078542ff */
[C---:B------:R-:W-:Y:S01]  /*4cf0*/  LOP3.LUT R23, R18.reuse, 0xffffff, RZ, 0xc0, !PT ;  /* 0x00ffffff12177812 */ /* 0x040fe200078ec0ff */
[----:B------:R-:W-:Y:S01]  /*4d00*/  STS.64 [R3+UR4+0x980], R32 ;  /* 0x0009802003007988 */ /* 0x000fe20008000a04 */
[----:B------:R-:W-:-:S03]  /*4d10*/  LEA.HI.X.SX32 R13, R18, R27, 0x1, P2 ;  /* 0x0000001b120d7211 */ /* 0x000fc600010f0eff */
[----:B------:R-:W5:Y:S01]  /*4d20*/  LDS.64 R32, [R3+UR4+0x1080] ;  /* 0x0010800403207984 */ /* 0x000f620008000a00 */
[C---:B-1----:R-:W-:Y:S02]  /*4d30*/  LEA.HI.SX32 R30, P2, R13.reuse, R30, 0x8 ;  /* 0x0000001e0d1e7211 */ /* 0x042fe400078542ff */
[C---:B------:R-:W-:Y:S01]  /*4d40*/  LOP3.LUT R27, R13.reuse, 0xffffff, RZ, 0xc0, !PT ;  /* 0x00ffffff0d1b7812 */ /* 0x040fe200078ec0ff */
[----:B------:R-:W1:Y:S01]  /*4d50*/  LDS.64 R18, [R3+UR4+0x1100] ;  /* 0x0011000403127984 */ /* 0x000e620008000a00 */
[----:B------:R-:W-:-:S03]  /*4d60*/  LEA.HI.X.SX32 R9, R13, R31, 0x1, P2 ;  /* 0x0000001f0d097211 */ /* 0x000fc600010f0eff */
[----:B------:R-:W-:Y:S01]  /*4d70*/  STS.64 [R3+UR4+0xa80], R22 ;  /* 0x000a801603007988 */ /* 0x000fe20008000a04 */
[C---:B------:R-:W-:Y:S02]  /*4d80*/  LEA.HI.SX32 R8, P2, R9.reuse, R6, 0x8 ;  /* 0x0000000609087211 */ /* 0x040fe400078542ff */
        /* <DEDUP_REMOVED lines=14> */
[----:B------:R-:W-:-:S03]  /*4e70*/  LEA.HI.SX32 R12, P2, R11, R36, 0x8 ;  /* 0x000000240b0c7211 */ /* 0x000fc600078542ff */
[----:B------:R-:W1:Y:S01]  /*4e80*/  LDS.64 R8, [R3+UR4+0x1300] ;  /* 0x0013000403087984 */ /* 0x000e620008000a00 */
[C---:B------:R-:W-:Y:S02]  /*4e90*/  LEA.HI.X.SX32 R5, R11.reuse, R37, 0x1, P2 ;  /* 0x000000250b057211 */ /* 0x040fe400010f0eff */
[----:B------:R-:W-:Y:S01]  /*4ea0*/  LOP3.LUT R11, R11, 0xffffff, RZ, 0xc0, !PT ;  /* 0x00ffffff0b0b7812 */ /* 0x000fe200078ec0ff */
[----:B------:R1:W-:Y:S01]  /*4eb0*/  STS.64 [R3+UR4+0xc80], R6 ;  /* 0x000c800603007988 */ /* 0x0003e20008000a04 */
[C---:B------:R-:W-:Y:S02]  /*4ec0*/  LEA.HI.SX32 R14, P2, R5.reuse, R14, 0x8 ;  /* 0x0000000e050e7211 */ /* 0x040fe400078542ff */
[C---:B------:R-:W-:Y:S01]  /*4ed0*/  LOP3.LUT R13, R5.reuse, 0xffffff, RZ, 0xc0, !PT ;  /* 0x00ffffff050d7812 */ /* 0x040fe200078ec0ff */
[----:B------:R1:W-:Y:S01]  /*4ee0*/  STS.64 [R3+UR4+0xd00], R10 ;  /* 0x000d000a03007988 */ /* 0x0003e20008000a04 */
[----:B------:R-:W-:-:S03]  /*4ef0*/  LEA.HI.X.SX32 R15, R5, R15, 0x1, P2 ;  /* 0x0000000f050f7211 */ /* 0x000fc600010f0eff */
[----:B------:R1:W-:Y:S01]  /*4f00*/  STS.64 [R3+UR4+0xd80], R12 ;  /* 0x000d800c03007988 */ /* 0x0003e20008000a04 */
[----:B--2---:R-:W-:-:S03]  /*4f10*/  LEA.HI.SX32 R16, P2, R15, R16, 0x8 ;  /* 0x000000100f107211 */ /* 0x004fc600078542ff */
[----:B------:R2:W-:Y:S01]  /*4f20*/  STS.64 [R3+UR4+0xa00], R34 ;  /* 0x000a002203007988 */ /* 0x0005e20008000a04 */
[C---:B------:R-:W-:Y:S02]  /*4f30*/  LEA.HI.X.SX32 R17, R15.reuse, R17, 0x1, P2 ;  /* 0x000000110f117211 */ /* 0x040fe400010f0eff */
[----:B------:R-:W-:Y:S02]  /*4f40*/  LOP3.LUT R15, R15, 0xffffff, RZ, 0xc0, !PT ;  /* 0x00ffffff0f0f7812 */ /* 0x000fe400078ec0ff */
[----:B---3--:R-:W-:-:S03]  /*4f50*/  LEA.HI.SX32 R20, P2, R17, R20, 0x8 ;  /* 0x0000001411147211 */ /* 0x008fc600078542ff */
[----:B------:R2:W-:Y:S01]  /*4f60*/  STS.64 [R3+UR4+0xe00], R14 ;  /* 0x000e000e03007988 */ /* 0x0005e20008000a04 */
[C---:B------:R-:W-:Y:S02]  /*4f70*/  LEA.HI.X.SX32 R21, R17.reuse, R21, 0x1, P2 ;  /* 0x0000001511157211 */ /* 0x040fe400010f0eff */
[----:B------:R-:W-:Y:S02]  /*4f80*/  LOP3.LUT R17, R17, 0xffffff, RZ, 0xc0, !PT ;  /* 0x00ffffff11117812 */ /* 0x000fe400078ec0ff */
[----:B----4-:R-:W-:-:S03]  /*4f90*/  LEA.HI.SX32 R24, P2, R21, R24, 0x8 ;  /* 0x0000001815187211 */ /* 0x010fc600078542ff */
[----:B------:R2:W-:Y:S01]  /*4fa0*/  STS.64 [R3+UR4+0xe80], R16 ;  /* 0x000e801003007988 */ /* 0x0005e20008000a04 */
[C---:B------:R-:W-:Y:S02]  /*4fb0*/  LEA.HI.X.SX32 R25, R21.reuse, R25, 0x1, P2 ;  /* 0x0000001915197211 */ /* 0x040fe400010f0eff */
[----:B------:R-:W-:Y:S02]  /*4fc0*/  LOP3.LUT R21, R21, 0xffffff, RZ, 0xc0, !PT ;  /* 0x00ffffff15157812 */ /* 0x000fe400078ec0ff */
[----:B0-----:R-:W-:-:S03]  /*4fd0*/  LEA.HI.SX32 R28, P2, R25, R28, 0x8 ;  /* 0x0000001c191c7211 */ /* 0x001fc600078542ff */
[----:B------:R2:W-:Y:S01]  /*4fe0*/  STS.64 [R3+UR4+0xf00], R20 ;  /* 0x000f001403007988 */ /* 0x0005e20008000a04 */
[C---:B------:R-:W-:Y:S02]  /*4ff0*/  LEA.HI.X.SX32 R29, R25.reuse, R29, 0x1, P2 ;  /* 0x0000001d191d7211 */ /* 0x040fe400010f0eff */
[----:B------:R-:W-:Y:S02]  /*5000*/  LOP3.LUT R25, R25, 0xffffff, RZ, 0xc0, !PT ;  /* 0x00ffffff19197812 */ /* 0x000fe400078ec0ff */
[----:B-----5:R-:W-:-:S03]  /*5010*/  LEA.HI.SX32 R4, P2, R29, R32, 0x8 ;  /* 0x000000201d047211 */ /* 0x020fc600078542ff */
[----:B------:R2:W-:Y:S01]  /*5020*/  STS.64 [R3+UR4+0xf80], R24 ;  /* 0x000f801803007988 */ /* 0x0005e20008000a04 */
[C---:B------:R-:W-:Y:S02]  /*5030*/  LEA.HI.X.SX32 R32, R29.reuse, R33, 0x1, P2 ;  /* 0x000000211d207211 */ /* 0x040fe400010f0eff */
[----:B------:R-:W-:Y:S02]  /*5040*/  LOP3.LUT R29, R29, 0xffffff, RZ, 0xc0, !PT ;  /* 0x00ffffff1d1d7812 */ /* 0x000fe400078ec0ff */
[C---:B-1----:R-:W-:Y:S02]  /*5050*/  LEA.HI.SX32 R6, P2, R32.reuse, R18, 0x8 ;  /* 0x0000001220067211 */ /* 0x042fe400078542ff */
[C---:B------:R-:W-:Y:S01]  /*5060*/  LOP3.LUT R5, R32.reuse, 0xffffff, RZ, 0xc0, !PT ;  /* 0x00ffffff20057812 */ /* 0x040fe200078ec0ff */
[----:B------:R2:W-:Y:S01]  /*5070*/  STS.64 [R3+UR4+0x1000], R28 ;  /* 0x0010001c03007988 */ /* 0x0005e20008000a04 */
[----:B------:R-:W-:-:S03]  /*5080*/  LEA.HI.X.SX32 R19, R32, R19, 0x1, P2 ;  /* 0x0000001320137211 */ /* 0x000fc600010f0eff */
[----:B------:R2:W-:Y:S01]  /*5090*/  STS.64 [R3+UR4+0x1080], R4 ;  /* 0x0010800403007988 */ /* 0x0005e20008000a04 */
[C---:B------:R-:W-:Y:S02]  /*50a0*/  LEA.HI.SX32 R18, P2, R19.reuse, R22, 0x8 ;  /* 0x0000001613127211 */ /* 0x040fe400078542ff */
[C---:B------:R-:W-:Y:S02]  /*50b0*/  LOP3.LUT R7, R19.reuse, 0xffffff, RZ, 0xc0, !PT ;  /* 0x00ffffff13077812 */ /* 0x040fe400078ec0ff */
        /* <DEDUP_REMOVED lines=13> */
[----:B------:R2:W-:Y:S04]  /*5190*/  STS.64 [R3+UR4+0x1280], R12 ;  /* 0x0012800c03007988 */ /* 0x0005e80008000a04 */
[----:B------:R2:W-:Y:S02]  /*51a0*/  STS.64 [R3+UR4+0x1300], R8 ;  /* 0x0013000803007988 */ /* 0x0005e40008000a04 */
.L_x_99:
[----:B------:R-:W-:Y:S05]  /*51b0*/  BSYNC.RECONVERGENT B0 ;  /* 0x0000000000007941 */ /* 0x000fea0003800200 */
.L_x_98:
[----:B------:R-:W-:Y:S06]  /*51c0*/  BAR.SYNC.DEFER_BLOCKING 0x0 ;  /* 0x0000000000007b1d */ /* 0x000fec0000010000 */
[----:B------:R-:W-:Y:S04]  /*51d0*/  BSSY.RECONVERGENT B0, `(.L_x_100) ;  /* 0x0000022000007945 */ /* 0x000fe80003800200 */
[----:B------:R-:W-:Y:S05]  /*51e0*/  @P0 BRA `(.L_x_101) ;  /* 0x0000000000800947 */ /* 0x000fea0003800000 */
[----:B------:R-:W3:Y:S01]  /*51f0*/  S2UR UR5, SR_CgaCtaId ;  /* 0x00000000000579c3 */ /* 0x000ee20000008800 */
[----:B------:R-:W-:Y:S02]  /*5200*/  UMOV UR4, 0x400 ;  /* 0x0000040000047882 */ /* 0x000fe40000000000 */
[----:B---3--:R-:W-:-:S06]  /*5210*/  ULEA UR4, UR5, UR4, 0x18 ;  /* 0x0000000405047291 */ /* 0x008fcc000f8ec0ff */
[----:B0-2---:R-:W-:-:S05]  /*5220*/  LEA R3, R0, UR4, 0x7 ;  /* 0x0000000400037c11 */ /* 0x005fca000f8e38ff */
[----:B------:R-:W-:Y:S04]  /*5230*/  LDS.128 R28, [R3] ;  /* 0x00000000031c7984 */ /* 0x000fe80000000c00 */
[----:B------:R-:W0:Y:S04]  /*5240*/  LDS.128 R4, [R3+0x10] ;  /* 0x0000100003047984 */ /* 0x000e280000000c00 */
[----:B-1----:R-:W1:Y:S04]  /*5250*/  LDS.128 R24, [R3+0x20] ;  /* 0x0000200003187984 */ /* 0x002e680000000c00 */
[----:B------:R-:W2:Y:S04]  /*5260*/  LDS.128 R20, [R3+0x30] ;  /* 0x0000300003147984 */ /* 0x000ea80000000c00 */
[----:B------:R-:W3:Y:S04]  /*5270*/  LDS.128 R16, [R3+0x40] ;  /* 0x0000400003107984 */ /* 0x000ee80000000c00 */
[----:B------:R-:W4:Y:S04]  /*5280*/  LDS.128 R12, [R3+0x50] ;  /* 0x00005000030c7984 */ /* 0x000f280000000c00 */
[----:B------:R-:W5:Y:S01]  /*5290*/  LDS.128 R8, [R3+0x60] ;  /* 0x0000600003087984 */ /* 0x000f620000000c00 */
[----:B0-----:R-:W-:-:S04]  /*52a0*/  IADD3 R33, P0, P2, R4, R30, R28 ;  /* 0x0000001e04217210 */ /* 0x001fc80007a1e01c */
[----:B------:R-:W-:Y:S02]  /*52b0*/  IADD3.X R35, PT, PT, R5, R31, R29, P0, P2 ;  /* 0x0000001f05237210 */ /* 0x000fe400007e441d */
[----:B------:R0:W5:Y:S01]  /*52c0*/  LDS.128 R28, [R3+0x70] ;  /* 0x00007000031c7984 */ /* 0x0001620000000c00 */
[----:B-1----:R-:W-:-:S04]  /*52d0*/  IADD3 R5, P0, P2, R24, R6, R33 ;  /* 0x0000000618057210 */ /* 0x002fc80007a1e021 */
[----:B------:R-:W-:Y:S02]  /*52e0*/  IADD3.X R25, PT, PT, R25, R7, R35, P0, P2 ;  /* 0x0000000719197210 */ /* 0x000fe400007e4423 */
[----:B--2---:R-:W-:Y:S01]  /*52f0*/  IADD3 R7, P0, P2, R20, R26, R5 ;  /* 0x0000001a14077210 */ /* 0x004fe20007a1e005 */
[----:B0-----:R-:W-:Y:S01]  /*5300*/  IMAD R3, R2, 0x27, R0 ;  /* 0x0000002702037824 */ /* 0x001fe200078e0200 */
[----:B------:R-:W0:Y:S02]  /*5310*/  LDC.64 R4, c[0x0][0x380] ;  /* 0x0000e000ff047b82 */ /* 0x000e240000000a00 */
[----:B------:R-:W-:Y:S02]  /*5320*/  IADD3.X R21, PT, PT, R21, R27, R25, P0, P2 ;  /* 0x0000001b15157210 */ /* 0x000fe400007e4419 */
[----:B---3--:R-:W-:-:S04]  /*5330*/  IADD3 R7, P0, P2, R16, R22, R7 ;  /* 0x0000001610077210 */ /* 0x008fc80007a1e007 */
[----:B------:R-:W-:Y:S02]  /*5340*/  IADD3.X R17, PT, PT, R17, R23, R21, P0, P2 ;  /* 0x0000001711117210 */ /* 0x000fe400007e4415 */
[----:B----4-:R-:W-:-:S04]  /*5350*/  IADD3 R7, P0, P2, R12, R18, R7 ;  /* 0x000000120c077210 */ /* 0x010fc80007a1e007 */
[----:B------:R-:W-:Y:S02]  /*5360*/  IADD3.X R13, PT, PT, R13, R19, R17, P0, P2 ;  /* 0x000000130d0d7210 */ /* 0x000fe400007e4411 */
[----:B-----5:R-:W-:-:S04]  /*5370*/  IADD3 R7, P0, P2, R8, R14, R7 ;  /* 0x0000000e08077210 */ /* 0x020fc80007a1e007 */
[----:B------:R-:W-:Y:S01]  /*5380*/  IADD3.X R9, PT, PT, R9, R15, R13, P0, P2 ;  /* 0x0000000f09097210 */ /* 0x000fe200007e440d */
[----:B0-----:R-:W-:Y:S01]  /*5390*/  IMAD.WIDE.U32 R4, R3, 0x8, R4 ;  /* 0x0000000803047825 */ /* 0x001fe200078e0004 */
[----:B------:R-:W-:-:S04]  /*53a0*/  IADD3 R7, P0, P2, R28, R10, R7 ;  /* 0x0000000a1c077210 */ /* 0x000fc80007a1e007 */
[----:B------:R-:W-:Y:S02]  /*53b0*/  IADD3.X R11, PT, PT, R29, R11, R9, P0, P2 ;  /* 0x0000000b1d0b7210 */ /* 0x000fe400007e4409 */
[----:B------:R-:W-:-:S05]  /*53c0*/  IADD3 R6, P0, PT, R7, R30, RZ ;  /* 0x0000001e07067210 */ /* 0x000fca0007f1e0ff */
[----:B------:R-:W-:-:S05]  /*53d0*/  IMAD.X R7, R11, 0x1, R31, P0 ;  /* 0x000000010b077824 */ /* 0x000fca00000e061f */
[----:B------:R3:W-:Y:S03]  /*53e0*/  STG.E.64 desc[UR6][R4.64], R6 ;  /* 0x0000000604007986 */ /* 0x0007e6000c101b06 */
.L_x_101:
[----:B------:R-:W-:Y:S05]  /*53f0*/  BSYNC.RECONVERGENT B0 ;  /* 0x0000000000007941 */ /* 0x000fea0003800200 */
.L_x_100:
[----:B------:R-:W-:Y:S06]  /*5400*/  BAR.SYNC.DEFER_BLOCKING 0x0 ;  /* 0x0000000000007b1d */ /* 0x000fec0000010000 */
[----:B------:R-:W-:Y:S05]  /*5410*/  @P1 EXIT ;  /* 0x000000000000194d */ /* 0x000fea0003800000 */
[----:B--2---:R-:W2:Y:S01]  /*5420*/  LDC.64 R34, c[0x0][0x380] ;  /* 0x0000e000ff227b82 */ /* 0x004ea20000000a00 */
[----:B0-----:R-:W-:-:S04]  /*5430*/  IMAD R3, R2, 0x27, RZ ;  /* 0x0000002702037824 */ /* 0x001fc800078e02ff */
[----:B--2---:R-:W-:-:S05]  /*5440*/  IMAD.WIDE.U32 R34, R3, 0x8, R34 ;  /* 0x0000000803227825 */ /* 0x004fca00078e0022 */
[----:B------:R-:W2:Y:S04]  /*5450*/  LDG.E.64 R28, desc[UR6][R34.64] ;  /* 0x00000006221c7981 */ /* 0x000ea8000c1e1b00 */
[----:B------:R-:W2:Y:S04]  /*5460*/  LDG.E.64 R10, desc[UR6][R34.64+0x8] ;  /* 0x00000806220a7981 */ /* 0x000ea8000c1e1b00 */
[----:B-1----:R-:W4:Y:S04]  /*5470*/  LDG.E.64 R20, desc[UR6][R34.64+0x10] ;  /* 0x0000100622147981 */ /* 0x002f28000c1e1b00 */
[----:B------:R-:W5:Y:S04]  /*5480*/  LDG.E.64 R12, desc[UR6][R34.64+0x18] ;  /* 0x00001806220c7981 */ /* 0x000f68000c1e1b00 */
[----:B------:R-:W5:Y:S04]  /*5490*/  LDG.E.64 R22, desc[UR6][R34.64+0x20] ;  /* 0x0000200622167981 */ /* 0x000f68000c1e1b00 */
[----:B---3--:R-:W3:Y:S04]  /*54a0*/  LDG.E.64 R4, desc[UR6][R34.64+0x28] ;  /* 0x0000280622047981 */ /* 0x008ee8000c1e1b00 */
[----:B------:R-:W3:Y:S04]  /*54b0*/  LDG.E.64 R8, desc[UR6][R34.64+0x30] ;  /* 0x0000300622087981 */ /* 0x000ee8000c1e1b00 */
[----:B------:R-:W3:Y:S04]  /*54c0*/  LDG.E.64 R6, desc[UR6][R34.64+0x38] ;  /* 0x0000380622067981 */ /* 0x000ee8000c1e1b00 */
[----:B------:R-:W3:Y:S04]  /*54d0*/  LDG.E.64 R2, desc[UR6][R34.64+0x40] ;  /* 0x0000400622027981 */ /* 0x000ee8000c1e1b00 */
[----:B------:R-:W3:Y:S04]  /*54e0*/  LDG.E.64 R36, desc[UR6][R34.64+0x48] ;  /* 0x0000480622247981 */ /* 0x000ee8000c1e1b00 */
[----:B------:R-:W3:Y:S04]  /*54f0*/  LDG.E.64 R16, desc[UR6][R34.64+0x50] ;  /* 0x0000500622107981 */ /* 0x000ee8000c1e1b00 */
[----:B------:R-:W3:Y:S04]  /*5500*/  LDG.E.64 R18, desc[UR6][R34.64+0x58] ;  /* 0x0000580622127981 */ /* 0x000ee8000c1e1b00 */
[----:B------:R-:W3:Y:S04]  /*5510*/  LDG.E.64 R32, desc[UR6][R34.64+0x60] ;  /* 0x0000600622207981 */ /* 0x000ee8000c1e1b00 */
[----:B------:R-:W3:Y:S04]  /*5520*/  LDG.E.64 R30, desc[UR6][R34.64+0x70] ;  /* 0x00007006221e7981 */ /* 0x000ee8000c1e1b00 */
[----:B------:R-:W3:Y:S01]  /*5530*/  LDG.E.64 R26, desc[UR6][R34.64+0x80] ;  /* 0x00008006221a7981 */ /* 0x000ee2000c1e1b00 */
[----:B--2---:R-:W-:-:S04]  /*5540*/  LEA.HI.SX32 R40, P0, R29, R10, 0x8 ;  /* 0x0000000a1d287211 */ /* 0x004fc800078142ff */
[C---:B------:R-:W-:Y:S02]  /*5550*/  LEA.HI.X.SX32 R15, R29.reuse, R11, 0x1, P0 ;  /* 0x0000000b1d0f7211 */ /* 0x040fe400000f0eff */
[----:B------:R-:W2:Y:S01]  /*5560*/  LDG.E.64 R10, desc[UR6][R34.64+0x68] ;  /* 0x00006806220a7981 */ /* 0x000ea2000c1e1b00 */
[----:B------:R-:W-:Y:S02]  /*5570*/  LOP3.LUT R29, R29, 0xffffff, RZ, 0xc0, !PT ;  /* 0x00ffffff1d1d7812 */ /* 0x000fe400078ec0ff */
[----:B----4-:R-:W-:-:S04]  /*5580*/  LEA.HI.SX32 R24, P0, R15, R20, 0x8 ;  /* 0x000000140f187211 */ /* 0x010fc800078142ff */
[----:B------:R-:W-:Y:S02]  /*5590*/  LEA.HI.X.SX32 R0, R15, R21, 0x1, P0 ;  /* 0x000000150f007211 */ /* 0x000fe400000f0eff */
[----:B------:R-:W4:Y:S02]  /*55a0*/  LDG.E.64 R20, desc[UR6][R34.64+0x78] ;  /* 0x0000780622147981 */ /* 0x000f24000c1e1b00 */
[----:B-----5:R-:W-:-:S04]  /*55b0*/  LEA.HI.SX32 R14, P0, R0, R12, 0x8 ;  /* 0x0000000c000e7211 */ /* 0x020fc800078142ff */
[----:B------:R-:W-:-:S04]  /*55c0*/  LEA.HI.X.SX32 R12, R0, R13, 0x1, P0 ;  /* 0x0000000d000c7211 */ /* 0x000fc800000f0eff */
[----:B------:R-:W-:Y:S02]  /*55d0*/  LEA.HI.SX32 R38, P0, R12, R22, 0x8 ;  /* 0x000000160c267211 */ /* 0x000fe400078142ff */
[----:B------:R-:W-:Y:S02]  /*55e0*/  LOP3.LUT R41, R15, 0xffffff, RZ, 0xc0, !PT ;  /* 0x00ffffff0f297812 */ /* 0x000fe400078ec0ff */
[----:B------:R-:W-:Y:S02]  /*55f0*/  LOP3.LUT R25, R0, 0xffffff, RZ, 0xc0, !PT ;  /* 0x00ffffff00197812 */ /* 0x000fe400078ec0ff */
[C---:B------:R-:W-:Y:S02]  /*5600*/  LEA.HI.X.SX32 R0, R12.reuse, R23, 0x1, P0 ;  /* 0x000000170c007211 */ /* 0x040fe400000f0eff */
[----:B------:R-:W-:Y:S01]  /*5610*/  LOP3.LUT R15, R12, 0xffffff, RZ, 0xc0, !PT ;  /* 0x00ffffff0c0f7812 */ /* 0x000fe200078ec0ff */
[----:B------:R-:W5:Y:S04]  /*5620*/  LDG.E.64 R22, desc[UR6][R34.64+0x90] ;  /* 0x0000900622167981 */ /* 0x000f68000c1e1b00 */
[----:B------:R-:W5:Y:S04]  /*5630*/  LDG.E.64 R12, desc[UR6][R34.64+0x88] ;  /* 0x00008806220c7981 */ /* 0x000f68000c1e1b00 */
[----:B------:R3:W-:Y:S01]  /*5640*/  STG.E.64 desc[UR6][R34.64], R28 ;  /* 0x0000001c22007986 */ /* 0x0007e2000c101b06 */
[----:B------:R-:W-:-:S02]  /*5650*/  LOP3.LUT R39, R0, 0xffffff, RZ, 0xc0, !PT ;  /* 0x00ffffff00277812 */ /* 0x000fc400078ec0ff */
[----:B---3--:R-:W-:-:S04]  /*5660*/  LEA.HI.SX32 R28, P0, R0, R4, 0x8 ;  /* 0x00000004001c7211 */ /* 0x008fc800078142ff */
[----:B------:R-:W-:-:S04]  /*5670*/  LEA.HI.X.SX32 R5, R0, R5, 0x1, P0 ;  /* 0x0000000500057211 */ /* 0x000fc800000f0eff */
[C---:B------:R-:W-:Y:S01]  /*5680*/  LEA.HI.SX32 R4, P0, R5.reuse, R8, 0x8 ;  /* 0x0000000805047211 */ /* 0x040fe200078142ff */
[----:B------:R0:W-:Y:S03]  /*5690*/  STG.E.64 desc[UR6][R34.64+0x10], R24 ;  /* 0x0000101822007986 */ /* 0x0001e6000c101b06 */
[C---:B------:R-:W-:Y:S02]  /*56a0*/  LEA.HI.X.SX32 R0, R5.reuse, R9, 0x1, P0 ;  /* 0x0000000905007211 */ /* 0x040fe400000f0eff */
[----:B------:R-:W-:Y:S01]  /*56b0*/  LOP3.LUT R29, R5, 0xffffff, RZ, 0xc0, !PT ;  /* 0x00ffffff051d7812 */ /* 0x000fe200078ec0ff */
[----:B------:R-:W3:Y:S01]  /*56c0*/  LDG.E.64 R8, desc[UR6][R34.64+0x98] ;  /* 0x0000980622087981 */ /* 0x000ee2000c1e1b00 */
[----:B0-----:R-:W-:-:S04]  /*56d0*/  LEA.HI.SX32 R24, P0, R0, R6, 0x8 ;  /* 0x0000000600187211 */ /* 0x001fc800078142ff */
[----:B------:R-:W-:-:S04]  /*56e0*/  LEA.HI.X.SX32 R6, R0, R7, 0x1, P0 ;  /* 0x0000000700067211 */ /* 0x000fc800000f0eff */
[C---:B------:R-:W-:Y:S01]  /*56f0*/  LEA.HI.SX32 R2, P0, R6.reuse, R2, 0x8 ;  /* 0x0000000206027211 */ /* 0x040fe200078142ff */
[----:B------:R0:W-:Y:S03]  /*5700*/  STG.E.64 desc[UR6][R34.64+0x28], R28 ;  /* 0x0000281c22007986 */ /* 0x0001e6000c101b06 */
[----:B------:R-:W-:-:S04]  /*5710*/  LEA.HI.X.SX32 R3, R6, R3, 0x1, P0 ;  /* 0x0000000306037211 */ /* 0x000fc800000f0eff */
[----:B0-----:R-:W-:-:S04]  /*5720*/  LEA.HI.SX32 R28, P0, R3, R36, 0x8 ;  /* 0x00000024031c7211 */ /* 0x001fc800078142ff */
[----:B------:R-:W-:Y:S01]  /*5730*/  LEA.HI.X.SX32 R7, R3, R37, 0x1, P0 ;  /* 0x0000002503077211 */ /* 0x000fe200000f0eff */
[----:B------:R0:W-:Y:S03]  /*5740*/  STG.E.64 desc[UR6][R34.64+0x18], R14 ;  /* 0x0000180e22007986 */ /* 0x0001e6000c101b06 */
[C---:B------:R-:W-:Y:S01]  /*5750*/  LEA.HI.SX32 R16, P0, R7.reuse, R16, 0x8 ;  /* 0x0000001007107211 */ /* 0x040fe200078142ff */
[----:B------:R1:W-:Y:S01]  /*5760*/  STG.E.64 desc[UR6][R34.64+0x8], R40 ;  /* 0x0000082822007986 */ /* 0x0003e2000c101b06 */
[----:B------:R-:W-:Y:S02]  /*5770*/  LOP3.LUT R5, R0, 0xffffff, RZ, 0xc0, !PT ;  /* 0x00ffffff00057812 */ /* 0x000fe400078ec0ff */
[----:B------:R-:W-:Y:S01]  /*5780*/  LEA.HI.X.SX32 R0, R7, R17, 0x1, P0 ;  /* 0x0000001107007211 */ /* 0x000fe200000f0eff */
[----:B------:R1:W-:Y:S03]  /*5790*/  STG.E.64 desc[UR6][R34.64+0x20], R38 ;  /* 0x0000202622007986 */ /* 0x0003e6000c101b06 */
[----:B------:R-:W-:Y:S01]  /*57a0*/  LEA.HI.SX32 R18, P0, R0, R18, 0x8 ;  /* 0x0000001200127211 */ /* 0x000fe200078142ff */
[----:B------:R-:W3:Y:S04]  /*57b0*/  LDG.E.64 R36, desc[UR6][R34.64+0xc0] ;  /* 0x0000c00622247981 */ /* 0x000ee8000c1e1b00 */
[----:B0-----:R-:W3:Y:S04]  /*57c0*/  LDG.E.64 R14, desc[UR6][R34.64+0xa0] ;  /* 0x0000a006220e7981 */ /* 0x001ee8000c1e1b00 */
[----:B------:R0:W-:Y:S01]  /*57d0*/  STG.E.64 desc[UR6][R34.64+0x30], R4 ;  /* 0x0000300422007986 */ /* 0x0001e2000c101b06 */
[----:B------:R-:W-:-:S03]  /*57e0*/  LOP3.LUT R25, R6, 0xffffff, RZ, 0xc0, !PT ;  /* 0x00ffffff06197812 */ /* 0x000fc600078ec0ff */
[----:B-1----:R-:W3:Y:S01]  /*57f0*/  LDG.E.64 R40, desc[UR6][R34.64+0xa8] ;  /* 0x0000a80622287981 */ /* 0x002ee2000c1e1b00 */
[----:B------:R-:W-:-:S03]  /*5800*/  LOP3.LUT R3, R3, 0xffffff, RZ, 0xc0, !PT ;  /* 0x00ffffff03037812 */ /* 0x000fc600078ec0ff */
[----:B------:R-:W3:Y:S01]  /*5810*/  LDG.E.64 R38, desc[UR6][R34.64+0xb8] ;  /* 0x0000b80622267981 */ /* 0x000ee2000c1e1b00 */
[----:B0-----:R-:W-:-:S04]  /*5820*/  LEA.HI.X.SX32 R4, R0, R19, 0x1, P0 ;  /* 0x0000001300047211 */ /* 0x001fc800000f0eff */
[C---:B------:R-:W-:Y:S01]  /*5830*/  LEA.HI.SX32 R6, P0, R4.reuse, R32, 0x8 ;  /* 0x0000002004067211 */ /* 0x040fe200078142ff */
[----:B------:R0:W-:Y:S03]  /*5840*/  STG.E.64 desc[UR6][R34.64+0x38], R24 ;  /* 0x0000381822007986 */ /* 0x0001e6000c101b06 */
[----:B------:R-:W-:Y:S01]  /*5850*/  LEA.HI.X.SX32 R5, R4, R33, 0x1, P0 ;  /* 0x0000002104057211 */ /* 0x000fe200000f0eff */
[----:B------:R-:W-:Y:S04]  /*5860*/  STG.E.64 desc[UR6][R34.64+0x40], R2 ;  /* 0x0000400222007986 */ /* 0x000fe8000c101b06 */
[----:B0-----:R-:W3:Y:S01]  /*5870*/  LDG.E.64 R24, desc[UR6][R34.64+0xb0] ;  /* 0x0000b00622187981 */ /* 0x001ee2000c1e1b00 */
[----:B------:R-:W-:-:S05]  /*5880*/  LOP3.LUT R17, R0, 0xffffff, RZ, 0xc0, !PT ;  /* 0x00ffffff00117812 */ /* 0x000fca00078ec0ff */
[----:B------:R-:W-:Y:S01]  /*5890*/  STG.E.64 desc[UR6][R34.64+0x50], R16 ;  /* 0x0000501022007986 */ /* 0x000fe2000c101b06 */
[----:B------:R-:W-:Y:S02]  /*58a0*/  LOP3.LUT R19, R4, 0xffffff, RZ, 0xc0, !PT ;  /* 0x00ffffff04137812 */ /* 0x000fe400078ec0ff */
[----:B------:R-:W-:Y:S02]  /*58b0*/  LOP3.LUT R29, R7, 0xffffff, RZ, 0xc0, !PT ;  /* 0x00ffffff071d7812 */ /* 0x000fe400078ec0ff */
[C---:B------:R-:W-:Y:S01]  /*58c0*/  LOP3.LUT R7, R5.reuse, 0xffffff, RZ, 0xc0, !PT ;  /* 0x00ffffff05077812 */ /* 0x040fe200078ec0ff */
[----:B------:R0:W-:Y:S04]  /*58d0*/  STG.E.64 desc[UR6][R34.64+0x58], R18 ;  /* 0x0000581222007986 */ /* 0x0001e8000c101b06 */
[----:B------:R1:W-:Y:S04]  /*58e0*/  STG.E.64 desc[UR6][R34.64+0x60], R6 ;  /* 0x0000600622007986 */ /* 0x0003e8000c101b06 */
[----:B0-----:R-:W3:Y:S01]  /*58f0*/  LDG.E.64 R18, desc[UR6][R34.64+0xd0] ;  /* 0x0000d00622127981 */ /* 0x001ee2000c1e1b00 */
[----:B--2---:R-:W-:-:S04]  /*5900*/  LEA.HI.SX32 R10, P0, R5, R10, 0x8 ;  /* 0x0000000a050a7211 */ /* 0x004fc800078142ff */
[----:B------:R-:W-:-:S04]  /*5910*/  LEA.HI.X.SX32 R3, R5, R11, 0x1, P0 ;  /* 0x0000000b05037211 */ /* 0x000fc800000f0eff */
[----:B------:R-:W-:-:S04]  /*5920*/  LEA.HI.SX32 R2, P0, R3, R30, 0x8 ;  /* 0x0000001e03027211 */ /* 0x000fc800078142ff */
[C---:B------:R-:W-:Y:S02]  /*5930*/  LEA.HI.X.SX32 R0, R3.reuse, R31, 0x1, P0 ;  /* 0x0000001f03007211 */ /* 0x040fe400000f0eff */
[----:B------:R-:W-:Y:S01]  /*5940*/  LOP3.LUT R11, R3, 0xffffff, RZ, 0xc0, !PT ;  /* 0x00ffffff030b7812 */ /* 0x000fe200078ec0ff */
[----:B------:R-:W2:Y:S01]  /*5950*/  LDG.E.64 R30, desc[UR6][R34.64+0xd8] ;  /* 0x0000d806221e7981 */ /* 0x000ea2000c1e1b00 */
[----:B----4-:R-:W-:-:S04]  /*5960*/  LEA.HI.SX32 R16, P0, R0, R20, 0x8 ;  /* 0x0000001400107211 */ /* 0x010fc800078142ff */
[----:B------:R-:W-:Y:S02]  /*5970*/  LEA.HI.X.SX32 R4, R0, R21, 0x1, P0 ;  /* 0x0000001500047211 */ /* 0x000fe400000f0eff */
[----:B------:R-:W4:Y:S02]  /*5980*/  LDG.E.64 R20, desc[UR6][R34.64+0xc8] ;  /* 0x0000c80622147981 */ /* 0x000f24000c1e1b00 */
[----:B------:R-:W-:-:S04]  /*5990*/  LEA.HI.SX32 R32, P0, R4, R26, 0x8 ;  /* 0x0000001a04207211 */ /* 0x000fc800078142ff */
[----:B------:R-:W-:Y:S01]  /*59a0*/  LEA.HI.X.SX32 R5, R4, R27, 0x1, P0 ;  /* 0x0000001b04057211 */ /* 0x000fe200000f0eff */
[----:B------:R0:W-:Y:S03]  /*59b0*/  STG.E.64 desc[UR6][R34.64+0x68], R10 ;  /* 0x0000680a22007986 */ /* 0x0001e6000c101b06 */
[C---:B-----5:R-:W-:Y:S01]  /*59c0*/  LEA.HI.SX32 R12, P0, R5.reuse, R12, 0x8 ;  /* 0x0000000c050c7211 */ /* 0x060fe200078142ff */
[----:B------:R-:W5:Y:S03]  /*59d0*/  LDG.E.64 R26, desc[UR6][R34.64+0xe8] ;  /* 0x0000e806221a7981 */ /* 0x000f66000c1e1b00 */
[----:B-1----:R-:W-:Y:S02]  /*59e0*/  LEA.HI.X.SX32 R6, R5, R13, 0x1, P0 ;  /* 0x0000000d05067211 */ /* 0x002fe400000f0eff */
[----:B------:R-:W-:-:S02]  /*59f0*/  LOP3.LUT R3, R0, 0xffffff, RZ, 0xc0, !PT ;  /* 0x00ffffff00037812 */ /* 0x000fc400078ec0ff */
[----:B0-----:R-:W-:-:S04]  /*5a00*/  LEA.HI.SX32 R10, P0, R6, R22, 0x8 ;  /* 0x00000016060a7211 */ /* 0x001fc800078142ff */
[----:B------:R-:W-:Y:S02]  /*5a10*/  LEA.HI.X.SX32 R0, R6, R23, 0x1, P0 ;  /* 0x0000001706007211 */ /* 0x000fe400000f0eff */
[----:B------:R-:W5:Y:S04]  /*5a20*/  LDG.E.64 R22, desc[UR6][R34.64+0xe0] ;  /* 0x0000e00622167981 */ /* 0x000f68000c1e1b00 */
[----:B------:R0:W-:Y:S01]  /*5a30*/  STG.E.64 desc[UR6][R34.64+0x70], R2 ;  /* 0x0000700222007986 */ /* 0x0001e2000c101b06 */
[----:B------:R-:W-:Y:S02]  /*5a40*/  LOP3.LUT R17, R4, 0xffffff, RZ, 0xc0, !PT ;  /* 0x00ffffff04117812 */ /* 0x000fe400078ec0ff */
[----:B---3--:R-:W-:-:S04]  /*5a50*/  LEA.HI.SX32 R8, P0, R0, R8, 0x8 ;  /* 0x0000000800087211 */ /* 0x008fc800078142ff */
[----:B0-----:R-:W-:Y:S01]  /*5a60*/  LEA.HI.X.SX32 R2, R0, R9, 0x1, P0 ;  /* 0x0000000900027211 */ /* 0x001fe200000f0eff */
[----:B------:R-:W-:Y:S01]  /*5a70*/  STG.E.64 desc[UR6][R34.64+0x78], R16 ;  /* 0x0000781022007986 */ /* 0x000fe2000c101b06 */
[----:B------:R-:W-:-:S03]  /*5a80*/  LOP3.LUT R33, R5, 0xffffff, RZ, 0xc0, !PT ;  /* 0x00ffffff05217812 */ /* 0x000fc600078ec0ff */
[----:B------:R0:W-:Y:S01]  /*5a90*/  STG.E.64 desc[UR6][R34.64+0x48], R28 ;  /* 0x0000481c22007986 */ /* 0x0001e2000c101b06 */
[----:B------:R-:W-:-:S03]  /*5aa0*/  LOP3.LUT R13, R6, 0xffffff, RZ, 0xc0, !PT ;  /* 0x00ffffff060d7812 */ /* 0x000fc600078ec0ff */
[----:B------:R1:W-:Y:S04]  /*5ab0*/  STG.E.64 desc[UR6][R34.64+0x80], R32 ;  /* 0x0000802022007986 */ /* 0x0003e8000c101b06 */
[----:B0-----:R-:W3:Y:S01]  /*5ac0*/  LDG.E.64 R28, desc[UR6][R34.64+0xf0] ;  /* 0x0000f006221c7981 */ /* 0x001ee2000c1e1b00 */
[----:B------:R-:W-:-:S04]  /*5ad0*/  LEA.HI.SX32 R14, P0, R2, R14, 0x8 ;  /* 0x0000000e020e7211 */ /* 0x000fc800078142ff */
[----:B------:R-:W-:-:S04]  /*5ae0*/  LEA.HI.X.SX32 R3, R2, R15, 0x1, P0 ;  /* 0x0000000f02037211 */ /* 0x000fc800000f0eff */
[----:B------:R-:W-:-:S04]  /*5af0*/  LEA.HI.SX32 R16, P0, R3, R40, 0x8 ;  /* 0x0000002803107211 */ /* 0x000fc800078142ff */
[----:B------:R-:W-:Y:S01]  /*5b00*/  LEA.HI.X.SX32 R4, R3, R41, 0x1, P0 ;  /* 0x0000002903047211 */ /* 0x000fe200000f0eff */
[----:B------:R0:W-:Y:S01]  /*5b10*/  STG.E.64 desc[UR6][R34.64+0x88], R12 ;  /* 0x0000880c22007986 */ /* 0x0001e2000c101b06 */
[----:B------:R-:W-:Y:S02]  /*5b20*/  LOP3.LUT R11, R0, 0xffffff, RZ, 0xc0, !PT ;  /* 0x00ffffff000b7812 */ /* 0x000fe400078ec0ff */
[----:B------:R-:W-:-:S04]  /*5b30*/  LEA.HI.SX32 R24, P0, R4, R24, 0x8 ;  /* 0x0000001804187211 */ /* 0x000fc800078142ff */
[----:B------:R-:W-:-:S04]  /*5b40*/  LEA.HI.X.SX32 R5, R4, R25, 0x1, P0 ;  /* 0x0000001904057211 */ /* 0x000fc800000f0eff */
[----:B-1----:R-:W-:-:S04]  /*5b50*/  LEA.HI.SX32 R32, P0, R5, R38, 0x8 ;  /* 0x0000002605207211 */ /* 0x002fc800078142ff */
[----:B------:R-:W-:Y:S02]  /*5b60*/  LEA.HI.X.SX32 R7, R5, R39, 0x1, P0 ;  /* 0x0000002705077211 */ /* 0x000fe400000f0eff */
[----:B------:R-:W3:Y:S02]  /*5b70*/  LDG.E.64 R38, desc[UR6][R34.64+0xf8] ;  /* 0x0000f80622267981 */ /* 0x000ee4000c1e1b00 */
[----:B0-----:R-:W-:-:S04]  /*5b80*/  LEA.HI.SX32 R12, P0, R7, R36, 0x8 ;  /* 0x00000024070c7211 */ /* 0x001fc800078142ff */
[----:B------:R-:W-:Y:S02]  /*5b90*/  LEA.HI.X.SX32 R0, R7, R37, 0x1, P0 ;  /* 0x0000002507007211 */ /* 0x000fe400000f0eff */
[----:B------:R-:W3:Y:S01]  /*5ba0*/  LDG.E.64 R36, desc[UR6][R34.64+0x100] ;  /* 0x0001000622247981 */ /* 0x000ee2000c1e1b00 */
[----:B------:R-:W-:-:S03]  /*5bb0*/  LOP3.LUT R9, R2, 0xffffff, RZ, 0xc0, !PT ;  /* 0x00ffffff02097812 */ /* 0x000fc600078ec0ff */
[----:B------:R-:W-:Y:S04]  /*5bc0*/  STG.E.64 desc[UR6][R34.64+0x90], R10 ;  /* 0x0000900a22007986 */ /* 0x000fe8000c101b06 */
[----:B------:R-:W-:Y:S01]  /*5bd0*/  STG.E.64 desc[UR6][R34.64+0x98], R8 ;  /* 0x0000980822007986 */ /* 0x000fe2000c101b06 */
[----:B------:R-:W-:Y:S02]  /*5be0*/  LOP3.LUT R15, R3, 0xffffff, RZ, 0xc0, !PT ;  /* 0x00ffffff030f7812 */ /* 0x000fe400078ec0ff */
[----:B------:R-:W-:-:S03]  /*5bf0*/  LOP3.LUT R17, R4, 0xffffff, RZ, 0xc0, !PT ;  /* 0x00ffffff04117812 */ /* 0x000fc600078ec0ff */
[----:B------:R0:W-:Y:S01]  /*5c00*/  STG.E.64 desc[UR6][R34.64+0xa0], R14 ;  /* 0x0000a00e22007986 */ /* 0x0001e2000c101b06 */
[----:B------:R-:W-:-:S03]  /*5c10*/  LOP3.LUT R25, R5, 0xffffff, RZ, 0xc0, !PT ;  /* 0x00ffffff05197812 */ /* 0x000fc600078ec0ff */
[----:B------:R5:W-:Y:S04]  /*5c20*/  STG.E.64 desc[UR6][R34.64+0xa8], R16 ;  /* 0x0000a81022007986 */ /* 0x000be8000c101b06 */
[----:B0-----:R-:W3:Y:S04]  /*5c30*/  LDG.E.64 R14, desc[UR6][R34.64+0x118] ;  /* 0x00011806220e7981 */ /* 0x001ee8000c1e1b00 */
[----:B------:R0:W-:Y:S01]  /*5c40*/  STG.E.64 desc[UR6][R34.64+0xb0], R24 ;  /* 0x0000b01822007986 */ /* 0x0001e2000c101b06 */
[----:B----4-:R-:W-:-:S04]  /*5c50*/  LEA.HI.SX32 R10, P0, R0, R20, 0x8 ;  /* 0x00000014000a7211 */ /* 0x010fc800078142ff */
[----:B------:R-:W-:Y:S02]  /*5c60*/  LEA.HI.X.SX32 R2, R0, R21, 0x1, P0 ;  /* 0x0000001500027211 */ /* 0x000fe400000f0eff */
[----:B------:R-:W4:Y:S02]  /*5c70*/  LDG.E.64 R20, desc[UR6][R34.64+0x108] ;  /* 0x0001080622147981 */ /* 0x000f24000c1e1b00 */
[----:B------:R-:W-:-:S04]  /*5c80*/  LEA.HI.SX32 R8, P0, R2, R18, 0x8 ;  /* 0x0000001202087211 */ /* 0x000fc800078142ff */
[----:B------:R-:W-:Y:S02]  /*5c90*/  LEA.HI.X.SX32 R3, R2, R19, 0x1, P0 ;  /* 0x0000001302037211 */ /* 0x000fe400000f0eff */
[----:B------:R-:W4:Y:S02]  /*5ca0*/  LDG.E.64 R18, desc[UR6][R34.64+0x110] ;  /* 0x0001100622127981 */ /* 0x000f24000c1e1b00 */
[----:B--2---:R-:W-:-:S04]  /*5cb0*/  LEA.HI.SX32 R6, P0, R3, R30, 0x8 ;  /* 0x0000001e03067211 */ /* 0x004fc800078142ff */
[----:B------:R-:W-:Y:S02]  /*5cc0*/  LEA.HI.X.SX32 R4, R3, R31, 0x1, P0 ;  /* 0x0000001f03047211 */ /* 0x000fe400000f0eff */
[----:B------:R-:W2:Y:S02]  /*5cd0*/  LDG.E.64 R30, desc[UR6][R34.64+0x130] ;  /* 0x00013006221e7981 */ /* 0x000ea4000c1e1b00 */
[----:B-----5:R-:W-:-:S04]  /*5ce0*/  LEA.HI.SX32 R16, P0, R4, R22, 0x8 ;  /* 0x0000001604107211 */ /* 0x020fc800078142ff */
[----:B------:R-:W-:Y:S02]  /*5cf0*/  LEA.HI.X.SX32 R5, R4, R23, 0x1, P0 ;  /* 0x0000001704057211 */ /* 0x000fe400000f0eff */
[----:B------:R-:W5:Y:S02]  /*5d00*/  LDG.E.64 R22, desc[UR6][R34.64+0x120] ;  /* 0x0001200622167981 */ /* 0x000f64000c1e1b00 */
[----:B0-----:R-:W-:-:S04]  /*5d10*/  LEA.HI.SX32 R24, P0, R5, R26, 0x8 ;  /* 0x0000001a05187211 */ /* 0x001fc800078142ff */
[----:B------:R-:W-:Y:S02]  /*5d20*/  LEA.HI.X.SX32 R25, R5, R27, 0x1, P0 ;  /* 0x0000001b05197211 */ /* 0x000fe400000f0eff */
[----:B------:R-:W2:Y:S01]  /*5d30*/  LDG.E.64 R26, desc[UR6][R34.64+0x128] ;  /* 0x00012806221a7981 */ /* 0x000ea2000c1e1b00 */
[----:B------:R-:W-:-:S05]  /*5d40*/  LOP3.LUT R33, R7, 0xffffff, RZ, 0xc0, !PT ;  /* 0x00ffffff07217812 */ /* 0x000fca00078ec0ff */
[----:B------:R0:W-:Y:S01]  /*5d50*/  STG.E.64 desc[UR6][R34.64+0xb8], R32 ;  /* 0x0000b82022007986 */ /* 0x0001e2000c101b06 */
[----:B---3--:R-:W-:-:S04]  /*5d60*/  LEA.HI.SX32 R28, P0, R25, R28, 0x8 ;  /* 0x0000001c191c7211 */ /* 0x008fc800078142ff */
[----:B------:R-:W-:Y:S02]  /*5d70*/  LEA.HI.X.SX32 R29, R25, R29, 0x1, P0 ;  /* 0x0000001d191d7211 */ /* 0x000fe400000f0eff */
[----:B------:R-:W-:Y:S02]  /*5d80*/  LOP3.LUT R13, R0, 0xffffff, RZ, 0xc0, !PT ;  /* 0x00ffffff000d7812 */ /* 0x000fe400078ec0ff */
[----:B------:R-:W-:Y:S02]  /*5d90*/  LOP3.LUT R11, R2, 0xffffff, RZ, 0xc0, !PT ;  /* 0x00ffffff020b7812 */ /* 0x000fe400078ec0ff */
[----:B------:R-:W-:Y:S01]  /*5da0*/  LOP3.LUT R7, R4, 0xffffff, RZ, 0xc0, !PT ;  /* 0x00ffffff04077812 */ /* 0x000fe200078ec0ff */
[----:B------:R1:W-:Y:S01]  /*5db0*/  STG.E.64 desc[UR6][R34.64+0xc0], R12 ;  /* 0x0000c00c22007986 */ /* 0x0003e2000c101b06 */
[----:B------:R-:W-:-:S05]  /*5dc0*/  LOP3.LUT R9, R3, 0xffffff, RZ, 0xc0, !PT ;  /* 0x00ffffff03097812 */ /* 0x000fca00078ec0ff */
[----:B------:R5:W-:Y:S04]  /*5dd0*/  STG.E.64 desc[UR6][R34.64+0xd0], R8 ;  /* 0x0000d00822007986 */ /* 0x000be8000c101b06 */
[----:B------:R2:W-:Y:S04]  /*5de0*/  STG.E.64 desc[UR6][R34.64+0xd8], R6 ;  /* 0x0000d80622007986 */ /* 0x0005e8000c101b06 */
[----:B------:R3:W-:Y:S01]  /*5df0*/  STG.E.64 desc[UR6][R34.64+0xc8], R10 ;  /* 0x0000c80a22007986 */ /* 0x0007e2000c101b06 */
[----:B0-----:R-:W-:-:S04]  /*5e00*/  LEA.HI.SX32 R32, P0, R29, R38, 0x8 ;  /* 0x000000261d207211 */ /* 0x001fc800078142ff */
[----:B------:R-:W-:-:S04]  /*5e10*/  LEA.HI.X.SX32 R33, R29, R39, 0x1, P0 ;  /* 0x000000271d217211 */ /* 0x000fc800000f0eff */
[----:B------:R-:W-:-:S04]  /*5e20*/  LEA.HI.SX32 R36, P0, R33, R36, 0x8 ;  /* 0x0000002421247211 */ /* 0x000fc800078142ff */
[----:B------:R-:W-:Y:S02]  /*5e30*/  LEA.HI.X.SX32 R0, R33, R37, 0x1, P0 ;  /* 0x0000002521007211 */ /* 0x000fe400000f0eff */
[----:B------:R-:W-:Y:S02]  /*5e40*/  LOP3.LUT R17, R5, 0xffffff, RZ, 0xc0, !PT ;  /* 0x00ffffff05117812 */ /* 0x000fe400078ec0ff */
[----:B------:R-:W-:Y:S02]  /*5e50*/  LOP3.LUT R25, R25, 0xffffff, RZ, 0xc0, !PT ;  /* 0x00ffffff19197812 */ /* 0x000fe400078ec0ff */
[----:B------:R-:W-:Y:S02]  /*5e60*/  LOP3.LUT R29, R29, 0xffffff, RZ, 0xc0, !PT ;  /* 0x00ffffff1d1d7812 */ /* 0x000fe400078ec0ff */
[----:B------:R-:W-:Y:S02]  /*5e70*/  LOP3.LUT R33, R33, 0xffffff, RZ, 0xc0, !PT ;  /* 0x00ffffff21217812 */ /* 0x000fe400078ec0ff */
[C---:B------:R-:W-:Y:S01]  /*5e80*/  LOP3.LUT R37, R0.reuse, 0xffffff, RZ, 0xc0, !PT ;  /* 0x00ffffff00257812 */ /* 0x040fe200078ec0ff */
[----:B------:R-:W-:Y:S04]  /*5e90*/  STG.E.64 desc[UR6][R34.64+0xe0], R16 ;  /* 0x0000e01022007986 */ /* 0x000fe8000c101b06 */
[----:B------:R-:W-:Y:S04]  /*5ea0*/  STG.E.64 desc[UR6][R34.64+0xe8], R24 ;  /* 0x0000e81822007986 */ /* 0x000fe8000c101b06 */
[----:B------:R-:W-:Y:S04]  /*5eb0*/  STG.E.64 desc[UR6][R34.64+0xf0], R28 ;  /* 0x0000f01c22007986 */ /* 0x000fe8000c101b06 */
[----:B------:R-:W-:Y:S04]  /*5ec0*/  STG.E.64 desc[UR6][R34.64+0xf8], R32 ;  /* 0x0000f82022007986 */ /* 0x000fe8000c101b06 */
[----:B------:R-:W-:Y:S01]  /*5ed0*/  STG.E.64 desc[UR6][R34.64+0x100], R36 ;  /* 0x0001002422007986 */ /* 0x000fe2000c101b06 */
[----:B----4-:R-:W-:-:S04]  /*5ee0*/  LEA.HI.SX32 R2, P0, R0, R20, 0x8 ;  /* 0x0000001400027211 */ /* 0x010fc800078142ff */
[----:B------:R-:W-:-:S04]  /*5ef0*/  LEA.HI.X.SX32 R21, R0, R21, 0x1, P0 ;  /* 0x0000001500157211 */ /* 0x000fc800000f0eff */
[----:B------:R-:W-:-:S04]  /*5f00*/  LEA.HI.SX32 R4, P0, R21, R18, 0x8 ;  /* 0x0000001215047211 */ /* 0x000fc800078142ff */
[----:B------:R-:W-:-:S04]  /*5f10*/  LEA.HI.X.SX32 R19, R21, R19, 0x1, P0 ;  /* 0x0000001315137211 */ /* 0x000fc800000f0eff */
[----:B-1----:R-:W-:-:S04]  /*5f20*/  LEA.HI.SX32 R12, P0, R19, R14, 0x8 ;  /* 0x0000000e130c7211 */ /* 0x002fc800078142ff */
[----:B------:R-:W-:-:S04]  /*5f30*/  LEA.HI.X.SX32 R15, R19, R15, 0x1, P0 ;  /* 0x0000000f130f7211 */ /* 0x000fc800000f0eff */
[----:B-----5:R-:W-:-:S04]  /*5f40*/  LEA.HI.SX32 R8, P0, R15, R22, 0x8 ;  /* 0x000000160f087211 */ /* 0x020fc800078142ff */
[----:B------:R-:W-:-:S04]  /*5f50*/  LEA.HI.X.SX32 R23, R15, R23, 0x1, P0 ;  /* 0x000000170f177211 */ /* 0x000fc800000f0eff */
[----:B--2---:R-:W-:-:S04]  /*5f60*/  LEA.HI.SX32 R6, P0, R23, R26, 0x8 ;  /* 0x0000001a17067211 */ /* 0x004fc800078142ff */
[----:B------:R-:W-:-:S04]  /*5f70*/  LEA.HI.X.SX32 R27, R23, R27, 0x1, P0 ;  /* 0x0000001b171b7211 */ /* 0x000fc800000f0eff */
[----:B---3--:R-:W-:Y:S02]  /*5f80*/  LEA.HI.SX32 R10, P0, R27, R30, 0x8 ;  /* 0x0000001e1b0a7211 */ /* 0x008fe400078142ff */
[----:B------:R-:W-:Y:S02]  /*5f90*/  LOP3.LUT R3, R21, 0xffffff, RZ, 0xc0, !PT ;  /* 0x00ffffff15037812 */ /* 0x000fe400078ec0ff */
[----:B------:R-:W-:Y:S02]  /*5fa0*/  LOP3.LUT R5, R19, 0xffffff, RZ, 0xc0, !PT ;  /* 0x00ffffff13057812 */ /* 0x000fe400078ec0ff */
[----:B------:R-:W-:Y:S02]  /*5fb0*/  LOP3.LUT R13, R15, 0xffffff, RZ, 0xc0, !PT ;  /* 0x00ffffff0f0d7812 */ /* 0x000fe400078ec0ff */
[----:B------:R-:W-:Y:S02]  /*5fc0*/  LOP3.LUT R9, R23, 0xffffff, RZ, 0xc0, !PT ;  /* 0x00ffffff17097812 */ /* 0x000fe400078ec0ff */
[----:B------:R-:W-:-:S02]  /*5fd0*/  LOP3.LUT R7, R27, 0xffffff, RZ, 0xc0, !PT ;  /* 0x00ffffff1b077812 */ /* 0x000fc400078ec0ff */
[----:B------:R-:W-:Y:S01]  /*5fe0*/  LEA.HI.X.SX32 R11, R27, R31, 0x1, P0 ;  /* 0x0000001f1b0b7211 */ /* 0x000fe200000f0eff */
[----:B------:R-:W-:Y:S04]  /*5ff0*/  STG.E.64 desc[UR6][R34.64+0x108], R2 ;  /* 0x0001080222007986 */ /* 0x000fe8000c101b06 */
[----:B------:R-:W-:Y:S04]  /*6000*/  STG.E.64 desc[UR6][R34.64+0x110], R4 ;  /* 0x0001100422007986 */ /* 0x000fe8000c101b06 */
[----:B------:R-:W-:Y:S04]  /*6010*/  STG.E.64 desc[UR6][R34.64+0x118], R12 ;  /* 0x0001180c22007986 */ /* 0x000fe8000c101b06 */
[----:B------:R-:W-:Y:S04]  /*6020*/  STG.E.64 desc[UR6][R34.64+0x120], R8 ;  /* 0x0001200822007986 */ /* 0x000fe8000c101b06 */
[----:B------:R-:W-:Y:S04]  /*6030*/  STG.E.64 desc[UR6][R34.64+0x128], R6 ;  /* 0x0001280622007986 */ /* 0x000fe8000c101b06 */
[----:B------:R-:W-:Y:S01]  /*6040*/  STG.E.64 desc[UR6][R34.64+0x130], R10 ;  /* 0x0001300a22007986 */ /* 0x000fe2000c101b06 */
[----:B------:R-:W-:Y:S05]  /*6050*/  EXIT ;  /* 0x000000000000794d */ /* 0x000fea0003800000 */
.L_x_102:
        /* <DEDUP_REMOVED lines=10> */
.L_x_199:


//--------------------- .text._ZN6exblas5ExDOTEPxPKdS2_j --------------------------
	.section	.text._ZN6exblas5ExDOTEPxPKdS2_j,"ax",@progbits
	.align	128
        .global         _ZN6exblas5ExDOTEPxPKdS2_j
        .type           _ZN6exblas5ExDOTEPxPKdS2_j,@function
        .size           _ZN6exblas5ExDOTEPxPKdS2_j,(.L_x_200 - _ZN6exblas5ExDOTEPxPKdS2_j)
        .other          _ZN6exblas5ExDOTEPxPKdS2_j,@"STO_CUDA_ENTRY STV_DEFAULT"
_ZN6exblas5ExDOTEPxPKdS2_j:
.text._ZN6exblas5ExDOTEPxPKdS2_j:
        /* <DEDUP_REMOVED lines=62> */
.L_x_154:
[----:B-1----:R-:W1:Y:S01]  /*03e0*/  LDC.64 R6, c[0x0][0x388] ;  /* 0x0000e200ff067b82 */ /* 0x002e620000000a00 */
[----:B--2---:R-:W2:Y:S07]  /*03f0*/  LDCU UR8, c[0x0][0x398] ;  /* 0x00007300ff0877ac */ /* 0x004eae0008000800 */
[----:B------:R-:W3:Y:S01]  /*0400*/  LDC.64 R20, c[0x0][0x390] ;  /* 0x0000e400ff147b82 */ /* 0x000ee20000000a00 */
[----:B-1----:R-:W-:-:S06]  /*0410*/  IMAD.WIDE.U32 R6, R13, 0x8, R6 ;  /* 0x000000080d067825 */ /* 0x002fcc00078e0006 */
[----:B------:R-:W4:Y:S01]  /*0420*/  LDG.E.64 R6, desc[UR6][R6.64] ;  /* 0x0000000606067981 */ /* 0x000f22000c1e1b00 */
[----:B---3--:R-:W-:-:S06]  /*0430*/  IMAD.WIDE.U32 R20, R13, 0x8, R20 ;  /* 0x000000080d147825 */ /* 0x008fcc00078e0014 */
[----:B------:R-:W4:Y:S01]  /*0440*/  LDG.E.64 R20, desc[UR6][R20.64] ;  /* 0x0000000614147981 */ /* 0x000f22000c1e1b00 */
[----:B------:R-:W-:Y:S01]  /*0450*/  IMAD.IADD R13, R14, 0x1, R13 ;  /* 0x000000010e0d7824 */ /* 0x000fe200078e020d */
[----:B------:R-:W-:Y:S04]  /*0460*/  BSSY B0, `(.L_x_105) ;  /* 0x000025b000007945 */ /* 0x000fe80003800000 */
[----:B--2---:R-:W-:Y:S01]  /*0470*/  ISETP.GE.U32.AND P2, PT, R13, UR8, PT ;  /* 0x000000080d007c0c */ /* 0x004fe2000bf46070 */
[----:B----4-:R-:W-:-:S08]  /*0480*/  DFMA R16, R6, R20, R18 ;  /* 0x000000140610722b */ /* 0x010fd00000000012 */
[----:B------:R-:W-:-:S08]  /*0490*/  DADD R4, R16, -R18 ;  /* 0x0000000010047229 */ /* 0x000fd00000000812 */
[--C-:B------:R-:W-:Y:S02]  /*04a0*/  DADD R22, R16, -R4.reuse ;  /* 0x0000000010167229 */ /* 0x100fe40000000804 */
[----:B------:R-:W-:-:S06]  /*04b0*/  DFMA R4, R6, R20, -R4 ;  /* 0x000000140604722b */ /* 0x000fcc0000000804 */
[----:B------:R-:W-:-:S08]  /*04c0*/  DADD R22, -R22, R18 ;  /* 0x0000000016167229 */ /* 0x000fd00000000112 */
[----:B------:R-:W-:-:S08]  /*04d0*/  DADD R22, R22, R4 ;  /* 0x0000000016167229 */ /* 0x000fd00000000004 */
[----:B------:R-:W-:-:S08]  /*04e0*/  DADD R4, R22, R10 ;  /* 0x0000000016047229 */ /* 0x000fd0000000000a */
[----:B------:R-:W-:-:S08]  /*04f0*/  DADD R18, R4, -R10 ;  /* 0x0000000004127229 */ /* 0x000fd0000000080a */
[--C-:B------:R-:W-:Y:S02]  /*0500*/  DADD R24, R4, -R18.reuse ;  /* 0x0000000004187229 */ /* 0x100fe40000000812 */
[----:B------:R-:W-:-:S06]  /*0510*/  DADD R18, R22, -R18 ;  /* 0x0000000016127229 */ /* 0x000fcc0000000812 */
        /* <DEDUP_REMOVED lines=8> */
[----:B------:R-:W-:Y:S01]  /*05a0*/  DSETP.NEU.AND P0, PT, R20, RZ, PT ;  /* 0x000000ff1400722a */ /* 0x000fe20003f0d000 */
[----:B------:R-:W-:Y:S02]  /*05b0*/  IMAD.MOV.U32 R18, RZ, RZ, R16 ;  /* 0x000000ffff127224 */ /* 0x000fe400078e0010 */
[----:B------:R-:W-:Y:S02]  /*05c0*/  IMAD.MOV.U32 R19, RZ, RZ, R17 ;  /* 0x000000ffff137224 */ /* 0x000fe400078e0011 */
[----:B------:R-:W-:Y:S02]  /*05d0*/  IMAD.MOV.U32 R10, RZ, RZ, R4 ;  /* 0x000000ffff0a7224 */ /* 0x000fe400078e0004 */
[----:B------:R-:W-:Y:S02]  /*05e0*/  IMAD.MOV.U32 R11, RZ, RZ, R5 ;  /* 0x000000ffff0b7224 */ /* 0x000fe400078e0005 */
[----:B------:R-:W-:Y:S02]  /*05f0*/  IMAD.MOV.U32 R8, RZ, RZ, R6 ;  /* 0x000000ffff087224 */ /* 0x000fe400078e0006 */
[----:B------:R-:W-:-:S03]  /*0600*/  IMAD.MOV.U32 R9, RZ, RZ, R7 ;  /* 0x000000ffff097224 */ /* 0x000fc600078e0007 */
        /* <DEDUP_REMOVED lines=38> */
.L_x_118:
[----:B-1----:R-:W-:Y:S01]  /*0870*/  IMAD R27, R15, 0x80, R12 ;  /* 0x000000800f1b7824 */ /* 0x002fe200078e020c */
[----:B------:R-:W1:Y:S01]  /*0880*/  F2I.S64.F64 R24, R20 ;  /* 0x0000001400187311 */ /* 0x000e620000301900 */
[----:B------:R-:W-:Y:S03]  /*0890*/  BSSY B3, `(.L_x_109) ;  /* 0x000000f000037945 */ /* 0x000fe60003800000 */
[----:B------:R2:W3:Y:S04]  /*08a0*/  LDS.64 R22, [R27] ;  /* 0x000000001b167984 */ /* 0x0004e80000000a00 */
[----:B------:R2:W4:Y:S01]  /*08b0*/  FRND.F64 R18, R20 ;  /* 0x0000001400127313 */ /* 0x0005220000301800 */
[----:B-1----:R-:W-:-:S07]  /*08c0*/  IMAD.MOV.U32 R29, RZ, RZ, R25 ;  /* 0x000000ffff1d7224 */ /* 0x002fce00078e0019 */
.L_x_110:
        /* <DEDUP_REMOVED lines=12> */
.L_x_109:
        /* <DEDUP_REMOVED lines=19> */
.L_x_117:
[----:B-12---:R-:W-:Y:S01]  /*0ac0*/  IMAD R27, R25, 0x80, R12 ;  /* 0x00000080191b7824 */ /* 0x006fe200078e020c */
[----:B------:R-:W-:Y:S01]  /*0ad0*/  IADD3 RZ, P0, PT, R24, R31, RZ ;  /* 0x0000001f18ff7210 */ /* 0x000fe20007f1e0ff */
[----:B------:R-:W-:Y:S01]  /*0ae0*/  BSSY B4, `(.L_x_113) ;  /* 0x0000010000047945 */ /* 0x000fe20003800000 */
[----:B------:R-:W-:Y:S02]  /*0af0*/  IMAD.MOV.U32 R33, RZ, RZ, RZ ;  /* 0x000000ffff217224 */ /* 0x000fe400078e00ff */
[----:B------:R1:W2:Y:S01]  /*0b00*/  LDS.64 R22, [R27] ;  /* 0x000000001b167984 */ /* 0x0002a20000000a00 */
[----:B------:R-:W-:-:S05]  /*0b10*/  IMAD.X R29, R29, 0x1, R26, P0 ;  /* 0x000000011d1d7824 */ /* 0x000fca00000e061a */
[----:B------:R-:W-:-:S07]  /*0b20*/  LOP3.LUT R35, R29, 0xff000000, RZ, 0xc0, !PT ;  /* 0xff0000001d237812 */ /* 0x000fce00078ec0ff */
.L_x_114:
        /* <DEDUP_REMOVED lines=12> */
.L_x_113:
        /* <DEDUP_REMOVED lines=12> */
.L_x_116:
        /* <DEDUP_REMOVED lines=12> */
.L_x_115:
        /* <DEDUP_REMOVED lines=17> */
.L_x_112:
[----:B------:R-:W-:Y:S05]  /*0e80*/  BSYNC B3 ;  /* 0x0000000000037941 */ /* 0x000fea0003800000 */
.L_x_111:
[----:B----4-:R-:W-:Y:S01]  /*0e90*/  DADD R18, -R18, R20 ;  /* 0x0000000012127229 */ /* 0x010fe20000000114 */
[----:B------:R-:W-:-:S07]  /*0ea0*/  VIADD R15, R15, 0xffffffff ;  /* 0xffffffff0f0f7836 */ /* 0x000fce0000000000 */
[----:B--2---:R-:W-:-:S08]  /*0eb0*/  DMUL R20, R18, 7.20575940379279360000e+16 ;  /* 0x4370000012147828 */ /* 0x004fd00000000000 */
[----:B------:R-:W-:-:S14]  /*0ec0*/  DSETP.NEU.AND P0, PT, R20, RZ, PT ;  /* 0x000000ff1400722a */ /* 0x000fdc0003f0d000 */
[----:B------:R-:W-:Y:S05]  /*0ed0*/  @P0 BRA `(.L_x_118) ;  /* 0xfffffff800640947 */ /* 0x000fea000383ffff */
.L_x_108:
[----:B------:R-:W-:Y:S05]  /*0ee0*/  BSYNC B2 ;  /* 0x0000000000027941 */ /* 0x000fea0003800000 */
.L_x_107:
        /* <DEDUP_REMOVED lines=39> */
.L_x_130:
[----:B-1----:R-:W-:Y:S01]  /*1160*/  IMAD R25, R15, 0x80, R12 ;  /* 0x000000800f197824 */ /* 0x002fe200078e020c */
[----:B------:R2:W3:Y:S01]  /*1170*/  F2I.S64.F64 R22, R18 ;  /* 0x0000001200167311 */ /* 0x0004e20000301900 */
[----:B------:R-:W-:Y:S03]  /*1180*/  BSSY B3, `(.L_x_121) ;  /* 0x000000e000037945 */ /* 0x000fe60003800000 */
[----:B------:R2:W4:Y:S04]  /*1190*/  LDS.64 R20, [R25] ;  /* 0x0000000019147984 */ /* 0x0005280000000a00 */
[----:B------:R2:W0:Y:S02]  /*11a0*/  FRND.F64 R16, R18 ;  /* 0x0000001200107313 */ /* 0x0004240000301800 */
.L_x_122:
        /* <DEDUP_REMOVED lines=12> */
.L_x_121:
        /* <DEDUP_REMOVED lines=19> */
.L_x_129:
[----:B-12---:R-:W-:Y:S01]  /*13a0*/  IMAD R25, R27, 0x80, R12 ;  /* 0x000000801b197824 */ /* 0x006fe200078e020c */
[----:B------:R-:W-:Y:S01]  /*13b0*/  IADD3 RZ, P0, PT, R22, R29, RZ ;  /* 0x0000001d16ff7210 */ /* 0x000fe20007f1e0ff */
[----:B------:R-:W-:Y:S03]  /*13c0*/  BSSY B4, `(.L_x_125) ;  /* 0x0000010000047945 */ /* 0x000fe60003800000 */
[----:B------:R1:W2:Y:S01]  /*13d0*/  LDS.64 R20, [R25] ;  /* 0x0000000019147984 */ /* 0x0002a20000000a00 */
[----:B------:R-:W-:Y:S02]  /*13e0*/  IMAD.X R26, R23, 0x1, R24, P0 ;  /* 0x00000001171a7824 */ /* 0x000fe400000e0618 */
[----:B------:R-:W-:-:S03]  /*13f0*/  IMAD.MOV.U32 R23, RZ, RZ, RZ ;  /* 0x000000ffff177224 */ /* 0x000fc600078e00ff */
[----:B------:R-:W-:-:S07]  /*1400*/  LOP3.LUT R31, R26, 0xff000000, RZ, 0xc0, !PT ;  /* 0xff0000001a1f7812 */ /* 0x000fce00078ec0ff */
.L_x_126:
        /* <DEDUP_REMOVED lines=12> */
.L_x_125:
        /* <DEDUP_REMOVED lines=12> */
.L_x_128:
        /* <DEDUP_REMOVED lines=12> */
.L_x_127:
        /* <DEDUP_REMOVED lines=17> */
.L_x_124:
[----:B------:R-:W-:Y:S05]  /*1760*/  BSYNC B3 ;  /* 0x0000000000037941 */ /* 0x000fea0003800000 */
.L_x_123:
[----:B0-----:R-:W-:Y:S01]  /*1770*/  DADD R16, -R16, R18 ;  /* 0x0000000010107229 */ /* 0x001fe20000000112 */
[----:B------:R-:W-:-:S07]  /*1780*/  VIADD R15, R15, 0xffffffff ;  /* 0xffffffff0f0f7836 */ /* 0x000fce0000000000 */
[----:B--2---:R-:W-:-:S08]  /*1790*/  DMUL R18, R16, 7.20575940379279360000e+16 ;  /* 0x4370000010127828 */ /* 0x004fd00000000000 */
[----:B------:R-:W-:-:S14]  /*17a0*/  DSETP.NEU.AND P0, PT, R18, RZ, PT ;  /* 0x000000ff1200722a */ /* 0x000fdc0003f0d000 */
[----:B------:R-:W-:Y:S05]  /*17b0*/  @P0 BRA `(.L_x_130) ;  /* 0xfffffff800680947 */ /* 0x000fea000383ffff */
.L_x_120:
[----:B------:R-:W-:Y:S05]  /*17c0*/  BSYNC B2 ;  /* 0x0000000000027941 */ /* 0x000fea0003800000 */
.L_x_119:
        /* <DEDUP_REMOVED lines=40> */
.L_x_142:
[----:B-1----:R-:W-:Y:S01]  /*1a50*/  IMAD R23, R15, 0x80, R12 ;  /* 0x000000800f177824 */ /* 0x002fe200078e020c */
[----:B------:R2:W3:Y:S01]  /*1a60*/  F2I.S64.F64 R20, R16 ;  /* 0x0000001000147311 */ /* 0x0004e20000301900 */
[----:B------:R-:W-:Y:S03]  /*1a70*/  BSSY B3, `(.L_x_133) ;  /* 0x000000e000037945 */ /* 0x000fe60003800000 */
[----:B------:R2:W4:Y:S04]  /*1a80*/  LDS.64 R18, [R23] ;  /* 0x0000000017127984 */ /* 0x0005280000000a00 */
[----:B------:R2:W0:Y:S02]  /*1a90*/  FRND.F64 R4, R16 ;  /* 0x0000001000047313 */ /* 0x0004240000301800 */
.L_x_134:
        /* <DEDUP_REMOVED lines=12> */
.L_x_133:
        /* <DEDUP_REMOVED lines=19> */
.L_x_141:
[----:B-12---:R-:W-:Y:S01]  /*1c90*/  IMAD R23, R25, 0x80, R12 ;  /* 0x0000008019177824 */ /* 0x006fe200078e020c */
[----:B------:R-:W-:Y:S01]  /*1ca0*/  IADD3 RZ, P0, PT, R20, R27, RZ ;  /* 0x0000001b14ff7210 */ /* 0x000fe20007f1e0ff */
[----:B------:R-:W-:Y:S03]  /*1cb0*/  BSSY B4, `(.L_x_137) ;  /* 0x0000010000047945 */ /* 0x000fe60003800000 */
[----:B------:R1:W2:Y:S01]  /*1cc0*/  LDS.64 R18, [R23] ;  /* 0x0000000017127984 */ /* 0x0002a20000000a00 */
[----:B------:R-:W-:Y:S02]  /*1cd0*/  IMAD.X R24, R21, 0x1, R22, P0 ;  /* 0x0000000115187824 */ /* 0x000fe400000e0616 */
[----:B------:R-:W-:-:S03]  /*1ce0*/  IMAD.MOV.U32 R21, RZ, RZ, RZ ;  /* 0x000000ffff157224 */ /* 0x000fc600078e00ff */
[----:B------:R-:W-:-:S07]  /*1cf0*/  LOP3.LUT R29, R24, 0xff000000, RZ, 0xc0, !PT ;  /* 0xff000000181d7812 */ /* 0x000fce00078ec0ff */
.L_x_138:
        /* <DEDUP_REMOVED lines=12> */
.L_x_137:
        /* <DEDUP_REMOVED lines=12> */
.L_x_140:
        /* <DEDUP_REMOVED lines=12> */
.L_x_139:
        /* <DEDUP_REMOVED lines=17> */
.L_x_136:
[----:B------:R-:W-:Y:S05]  /*2050*/  BSYNC B3 ;  /* 0x0000000000037941 */ /* 0x000fea0003800000 */
.L_x_135:
[----:B0-----:R-:W-:Y:S01]  /*2060*/  DADD R4, -R4, R16 ;  /* 0x0000000004047229 */ /* 0x001fe20000000110 */
[----:B------:R-:W-:-:S07]  /*2070*/  VIADD R15, R15, 0xffffffff ;  /* 0xffffffff0f0f7836 */ /* 0x000fce0000000000 */
[----:B--2---:R-:W-:-:S08]  /*2080*/  DMUL R16, R4, 7.20575940379279360000e+16 ;  /* 0x4370000004107828 */ /* 0x004fd00000000000 */
[----:B------:R-:W-:-:S14]  /*2090*/  DSETP.NEU.AND P0, PT, R16, RZ, PT ;  /* 0x000000ff1000722a */ /* 0x000fdc0003f0d000 */
[----:B------:R-:W-:Y:S05]  /*20a0*/  @P0 BRA `(.L_x_142) ;  /* 0xfffffff800680947 */ /* 0x000fea000383ffff */
.L_x_132:
[----:B------:R-:W-:Y:S05]  /*20b0*/  BSYNC B2 ;  /* 0x0000000000027941 */ /* 0x000fea0003800000 */
.L_x_131:
        /* <DEDUP_REMOVED lines=44> */
.L_x_153:
[----:B-12---:R-:W-:Y:S01]  /*2380*/  IMAD R23, R15, 0x80, R12 ;  /* 0x000000800f177824 */ /* 0x006fe200078e020c */
[----:B------:R1:W2:Y:S01]  /*2390*/  F2I.S64.F64 R20, R16 ;  /* 0x0000001000147311 */ /* 0x0002a20000301900 */
[----:B------:R-:W-:Y:S03]  /*23a0*/  BSSY B3, `(.L_x_144) ;  /* 0x000000e000037945 */ /* 0x000fe60003800000 */
[----:B------:R1:W3:Y:S04]  /*23b0*/  LDS.64 R18, [R23] ;  /* 0x0000000017127984 */ /* 0x0002e80000000a00 */
[----:B------:R1:W4:Y:S02]  /*23c0*/  FRND.F64 R10, R16 ;  /* 0x00000010000a7313 */ /* 0x0003240000301800 */
.L_x_145:
        /* <DEDUP_REMOVED lines=12> */
.L_x_144:
        /* <DEDUP_REMOVED lines=19> */
.L_x_152:
[----:B-12---:R-:W-:Y:S01]  /*25c0*/  IMAD R23, R25, 0x80, R12 ;  /* 0x0000008019177824 */ /* 0x006fe200078e020c */
[----:B------:R-:W-:Y:S01]  /*25d0*/  IADD3 RZ, P0, PT, R20, R27, RZ ;  /* 0x0000001b14ff7210 */ /* 0x000fe20007f1e0ff */
[----:B------:R-:W-:Y:S03]  /*25e0*/  BSSY B4, `(.L_x_148) ;  /* 0x0000010000047945 */ /* 0x000fe60003800000 */
[----:B------:R1:W2:Y:S01]  /*25f0*/  LDS.64 R18, [R23] ;  /* 0x0000000017127984 */ /* 0x0002a20000000a00 */
[----:B------:R-:W-:Y:S02]  /*2600*/  IMAD.X R24, R21, 0x1, R22, P0 ;  /* 0x0000000115187824 */ /* 0x000fe400000e0616 */
[----:B------:R-:W-:-:S03]  /*2610*/  IMAD.MOV.U32 R21, RZ, RZ, RZ ;  /* 0x000000ffff157224 */ /* 0x000fc600078e00ff */
[----:B------:R-:W-:-:S07]  /*2620*/  LOP3.LUT R29, R24, 0xff000000, RZ, 0xc0, !PT ;  /* 0xff000000181d7812 */ /* 0x000fce00078ec0ff */
.L_x_149:
        /* <DEDUP_REMOVED lines=12> */
.L_x_148:
        /* <DEDUP_REMOVED lines=12> */
.L_x_151:
        /* <DEDUP_REMOVED lines=12> */
.L_x_150:
        /* <DEDUP_REMOVED lines=17> */
.L_x_147:
[----:B------:R-:W-:Y:S05]  /*2980*/  BSYNC B3 ;  /* 0x0000000000037941 */ /* 0x000fea0003800000 */
.L_x_146:
[----:B----4-:R-:W-:Y:S01]  /*2990*/  DADD R10, -R10, R16 ;  /* 0x000000000a0a7229 */ /* 0x010fe20000000110 */
[----:B------:R-:W-:-:S07]  /*29a0*/  VIADD R15, R15, 0xffffffff ;  /* 0xffffffff0f0f7836 */ /* 0x000fce0000000000 */
[----:B-1----:R-:W-:-:S08]  /*29b0*/  DMUL R16, R10, 7.20575940379279360000e+16 ;  /* 0x437000000a107828 */ /* 0x002fd00000000000 */
[----:B------:R-:W-:-:S14]  /*29c0*/  DSETP.NEU.AND P0, PT, R16, RZ, PT ;  /* 0x000000ff1000722a */ /* 0x000fdc0003f0d000 */
[----:B------:R-:W-:Y:S05]  /*29d0*/  @P0 BRA `(.L_x_153) ;  /* 0xfffffff800680947 */ /* 0x000fea000383ffff */
[----:B------:R-:W-:Y:S05]  /*29e0*/  BSYNC B2 ;  /* 0x0000000000027941 */ /* 0x000fea0003800000 */
.L_x_143:
[----:B------:R-:W-:Y:S02]  /*29f0*/  CS2R R10, SRZ ;  /* 0x00000000000a7805 */ /* 0x000fe4000001ff00 */
[----:B------:R-:W-:-:S07]  /*2a00*/  CS2R R18, SRZ ;  /* 0x0000000000127805 */ /* 0x000fce000001ff00 */
.L_x_106:
[----:B------:R-:W-:Y:S05]  /*2a10*/  BSYNC B0 ;  /* 0x0000000000007941 */ /* 0x000fea0003800000 */
.L_x_105:
[----:B------:R-:W-:Y:S05]  /*2a20*/  @!P2 BRA `(.L_x_154) ;  /* 0xffffffd8006ca947 */ /* 0x000fea000383ffff */
.L_x_104:
[----:B------:R-:W-:Y:S05]  /*2a30*/  BSYNC B1 ;  /* 0x0000000000017941 */ /* 0x000fea0003800000 */
.L_x_103:
        /* <DEDUP_REMOVED lines=39> */
.L_x_166:
[----:B-12---:R-:W-:Y:S01]  /*2cb0*/  IMAD R23, R13, 0x80, R12 ;  /* 0x000000800d177824 */ /* 0x006fe200078e020c */
[----:B------:R1:W2:Y:S01]  /*2cc0*/  F2I.S64.F64 R18, R16 ;  /* 0x0000001000127311 */ /* 0x0002a20000301900 */
[----:B------:R-:W-:Y:S03]  /*2cd0*/  BSSY B1, `(.L_x_157) ;  /* 0x000000e000017945 */ /* 0x000fe60003800000 */
[----:B------:R1:W3:Y:S04]  /*2ce0*/  LDS.64 R20, [R23] ;  /* 0x0000000017147984 */ /* 0x0002e80000000a00 */
[----:B------:R1:W4:Y:S02]  /*2cf0*/  FRND.F64 R14, R16 ;  /* 0x00000010000e7313 */ /* 0x0003240000301800 */
.L_x_158:
        /* <DEDUP_REMOVED lines=12> */
.L_x_157:
        /* <DEDUP_REMOVED lines=19> */
.L_x_165:
[----:B-12---:R-:W-:Y:S01]  /*2ef0*/  IMAD R21, R25, 0x80, R12 ;  /* 0x0000008019157824 */ /* 0x006fe200078e020c */
[----:B------:R-:W-:Y:S01]  /*2f00*/  IADD3 RZ, P0, PT, R18, R27, RZ ;  /* 0x0000001b12ff7210 */ /* 0x000fe20007f1e0ff */
[----:B------:R-:W-:Y:S03]  /*2f10*/  BSSY B2, `(.L_x_161) ;  /* 0x0000010000027945 */ /* 0x000fe60003800000 */
[----:B-1----:R1:W2:Y:S01]  /*2f20*/  LDS.64 R22, [R21] ;  /* 0x0000000015167984 */ /* 0x0022a20000000a00 */
[----:B------:R-:W-:Y:S02]  /*2f30*/  IMAD.X R24, R19, 0x1, R20, P0 ;  /* 0x0000000113187824 */ /* 0x000fe400000e0614 */
[----:B------:R-:W-:-:S03]  /*2f40*/  IMAD.MOV.U32 R19, RZ, RZ, RZ ;  /* 0x000000ffff137224 */ /* 0x000fc600078e00ff */
[----:B------:R-:W-:-:S07]  /*2f50*/  LOP3.LUT R29, R24, 0xff000000, RZ, 0xc0, !PT ;  /* 0xff000000181d7812 */ /* 0x000fce00078ec0ff */
.L_x_162:
        /* <DEDUP_REMOVED lines=12> */
.L_x_161:
        /* <DEDUP_REMOVED lines=12> */
.L_x_164:
        /* <DEDUP_REMOVED lines=12> */
.L_x_163:
        /* <DEDUP_REMOVED lines=17> */
.L_x_160:
[----:B------:R-:W-:Y:S05]  /*32b0*/  BSYNC B1 ;  /* 0x0000000000017941 */ /* 0x000fea0003800000 */
.L_x_159:
[----:B----4-:R-:W-:Y:S01]  /*32c0*/  DADD R14, -R14, R16 ;  /* 0x000000000e0e7229 */ /* 0x010fe20000000110 */
[----:B------:R-:W-:-:S07]  /*32d0*/  VIADD R13, R13, 0xffffffff ;  /* 0xffffffff0d0d7836 */ /* 0x000fce0000000000 */
[----:B-1----:R-:W-:-:S08]  /*32e0*/  DMUL R16, R14, 7.20575940379279360000e+16 ;  /* 0x437000000e107828 */ /* 0x002fd00000000000 */
[----:B------:R-:W-:-:S14]  /*32f0*/  DSETP.NEU.AND P0, PT, R16, RZ, PT ;  /* 0x000000ff1000722a */ /* 0x000fdc0003f0d000 */
[----:B------:R-:W-:Y:S05]  /*3300*/  @P0 BRA `(.L_x_166) ;  /* 0xfffffff800680947 */ /* 0x000fea000383ffff */
.L_x_156:
[----:B------:R-:W-:Y:S05]  /*3310*/  BSYNC B0 ;  /* 0x0000000000007941 */ /* 0x000fea0003800000 */
.L_x_155:
        /* <DEDUP_REMOVED lines=39> */
.L_x_178:
[----:B-12---:R-:W-:Y:S01]  /*3590*/  IMAD R21, R13, 0x80, R12 ;  /* 0x000000800d157824 */ /* 0x006fe200078e020c */
[----:B------:R2:W3:Y:S01]  /*35a0*/  F2I.S64.F64 R16, R14 ;  /* 0x0000000e00107311 */ /* 0x0004e20000301900 */
[----:B------:R-:W-:Y:S03]  /*35b0*/  BSSY B1, `(.L_x_169) ;  /* 0x000000e000017945 */ /* 0x000fe60003800000 */
[----:B------:R2:W4:Y:S04]  /*35c0*/  LDS.64 R18, [R21] ;  /* 0x0000000015127984 */ /* 0x0005280000000a00 */
[----:B------:R2:W0:Y:S02]  /*35d0*/  FRND.F64 R10, R14 ;  /* 0x0000000e000a7313 */ /* 0x0004240000301800 */
.L_x_170:
        /* <DEDUP_REMOVED lines=12> */
.L_x_169:
        /* <DEDUP_REMOVED lines=19> */
.L_x_177:
[----:B-12---:R-:W-:Y:S01]  /*37d0*/  IMAD R21, R23, 0x80, R12 ;  /* 0x0000008017157824 */ /* 0x006fe200078e020c */
[----:B------:R-:W-:Y:S01]  /*37e0*/  IADD3 RZ, P0, PT, R16, R25, RZ ;  /* 0x0000001910ff7210 */ /* 0x000fe20007f1e0ff */
[----:B------:R-:W-:Y:S03]  /*37f0*/  BSSY B2, `(.L_x_173) ;  /* 0x0000010000027945 */ /* 0x000fe60003800000 */
[----:B------:R1:W2:Y:S01]  /*3800*/  LDS.64 R18, [R21] ;  /* 0x0000000015127984 */ /* 0x0002a20000000a00 */
[----:B------:R-:W-:Y:S02]  /*3810*/  IMAD.X R22, R17, 0x1, R20, P0 ;  /* 0x0000000111167824 */ /* 0x000fe400000e0614 */
[----:B------:R-:W-:-:S03]  /*3820*/  IMAD.MOV.U32 R17, RZ, RZ, RZ ;  /* 0x000000ffff117224 */ /* 0x000fc600078e00ff */
[----:B------:R-:W-:-:S07]  /*3830*/  LOP3.LUT R27, R22, 0xff000000, RZ, 0xc0, !PT ;  /* 0xff000000161b7812 */ /* 0x000fce00078ec0ff */
.L_x_174:
        /* <DEDUP_REMOVED lines=12> */
.L_x_173:
        /* <DEDUP_REMOVED lines=12> */
.L_x_176:
        /* <DEDUP_REMOVED lines=12> */
.L_x_175:
        /* <DEDUP_REMOVED lines=17> */
.L_x_172:
[----:B------:R-:W-:Y:S05]  /*3b90*/  BSYNC B1 ;  /* 0x0000000000017941 */ /* 0x000fea0003800000 */
.L_x_171:
[----:B0-----:R-:W-:Y:S01]  /*3ba0*/  DADD R10, -R10, R14 ;  /* 0x000000000a0a7229 */ /* 0x001fe2000000010e */
[----:B------:R-:W-:-:S07]  /*3bb0*/  VIADD R13, R13, 0xffffffff ;  /* 0xffffffff0d0d7836 */ /* 0x000fce0000000000 */
[----:B--2---:R-:W-:-:S08]  /*3bc0*/  DMUL R14, R10, 7.20575940379279360000e+16 ;  /* 0x437000000a0e7828 */ /* 0x004fd00000000000 */
[----:B------:R-:W-:-:S14]  /*3bd0*/  DSETP.NEU.AND P0, PT, R14, RZ, PT ;  /* 0x000000ff0e00722a */ /* 0x000fdc0003f0d000 */
[----:B------:R-:W-:Y:S05]  /*3be0*/  @P0 BRA `(.L_x_178) ;  /* 0xfffffff800680947 */ /* 0x000fea000383ffff */
.L_x_168:
[----:B------:R-:W-:Y:S05]  /*3bf0*/  BSYNC B0 ;  /* 0x0000000000007941 */ /* 0x000fea0003800000 */
.L_x_167:
        /* <DEDUP_REMOVED lines=38> */
.L_x_189:
[----:B-12---:R-:W-:Y:S01]  /*3e60*/  IMAD R21, R13, 0x80, R12 ;  /* 0x000000800d157824 */ /* 0x006fe200078e020c */
[----:B------:R-:W1:Y:S01]  /*3e70*/  F2I.S64.F64 R14, R10 ;  /* 0x0000000a000e7311 */ /* 0x000e620000301900 */
[----:B------:R-:W-:Y:S03]  /*3e80*/  BSSY B0, `(.L_x_180) ;  /* 0x000000f000007945 */ /* 0x000fe60003800000 */
[----:B------:R2:W3:Y:S04]  /*3e90*/  LDS.64 R16, [R21] ;  /* 0x0000000015107984 */ /* 0x0004e80000000a00 */
[----:B------:R2:W4:Y:S01]  /*3ea0*/  FRND.F64 R8, R10 ;  /* 0x0000000a00087313 */ /* 0x0005220000301800 */
[----:B-1----:R-:W-:-:S07]  /*3eb0*/  IMAD.MOV.U32 R19, RZ, RZ, R15 ;  /* 0x000000ffff137224 */ /* 0x002fce00078e000f */
.L_x_181:
        /* <DEDUP_REMOVED lines=12> */
.L_x_180:
        /* <DEDUP_REMOVED lines=19> */
.L_x_188:
[----:B-12---:R-:W-:Y:S01]  /*40b0*/  IMAD R15, R21, 0x80, R12 ;  /* 0x00000080150f7824 */ /* 0x006fe200078e020c */
[----:B------:R-:W-:Y:S01]  /*40c0*/  IADD3 RZ, P0, PT, R14, R23, RZ ;  /* 0x000000170eff7210 */ /* 0x000fe20007f1e0ff */
[----:B------:R-:W-:Y:S03]  /*40d0*/  BSSY B1, `(.L_x_184) ;  /* 0x0000010000017945 */ /* 0x000fe60003800000 */
[----:B------:R1:W2:Y:S01]  /*40e0*/  LDS.64 R16, [R15] ;  /* 0x000000000f107984 */ /* 0x0002a20000000a00 */
[----:B------:R-:W-:Y:S02]  /*40f0*/  IMAD.X R20, R19, 0x1, R18, P0 ;  /* 0x0000000113147824 */ /* 0x000fe400000e0612 */
[----:B------:R-:W-:-:S03]  /*4100*/  IMAD.MOV.U32 R19, RZ, RZ, RZ ;  /* 0x000000ffff137224 */ /* 0x000fc600078e00ff */
[----:B------:R-:W-:-:S07]  /*4110*/  LOP3.LUT R25, R20, 0xff000000, RZ, 0xc0, !PT ;  /* 0xff00000014197812 */ /* 0x000fce00078ec0ff */
.L_x_185:
        /* <DEDUP_REMOVED lines=12> */
.L_x_184:
        /* <DEDUP_REMOVED lines=12> */
.L_x_187:
        /* <DEDUP_REMOVED lines=12> */
.L_x_186:
        /* <DEDUP_REMOVED lines=17> */
.L_x_183:
[----:B------:R-:W-:Y:S05]  /*4470*/  BSYNC B0 ;  /* 0x0000000000007941 */ /* 0x000fea0003800000 */
.L_x_182:
[----:B----4-:R-:W-:Y:S01]  /*4480*/  DADD R8, -R8, R10 ;  /* 0x0000000008087229 */ /* 0x010fe2000000010a */
[----:B------:R-:W-:-:S07]  /*4490*/  VIADD R13, R13, 0xffffffff ;  /* 0xffffffff0d0d7836 */ /* 0x000fce0000000000 */
[----:B--2---:R-:W-:-:S08]  /*44a0*/  DMUL R10, R8, 7.20575940379279360000e+16 ;  /* 0x43700000080a7828 */ /* 0x004fd00000000000 */
[----:B------:R-:W-:-:S14]  /*44b0*/  DSETP.NEU.AND P0, PT, R10, RZ, PT ;  /* 0x000000ff0a00722a */ /* 0x000fdc0003f0d000 */
[----:B------:R-:W-:Y:S05]  /*44c0*/  @P0 BRA `(.L_x_189) ;  /* 0xfffffff800640947 */ /* 0x000fea000383ffff */
.L_x_179:
        /* <DEDUP_REMOVED lines=199> */
.L_x_191:
[----:B------:R-:W-:Y:S05]  /*5140*/  BSYNC.RECONVERGENT B0 ;  /* 0x0000000000007941 */ /* 0x000fea0003800200 */
.L_x_190:
        /* <DEDUP_REMOVED lines=35> */
.L_x_193:
[----:B------:R-:W-:Y:S05]  /*5380*/  BSYNC.RECONVERGENT B0 ;  /* 0x0000000000007941 */ /* 0x000fea0003800200 */
.L_x_192:
        /* <DEDUP_REMOVED lines=198> */
.L_x_194:
        /* <DEDUP_REMOVED lines=9> */
.L_x_200:


//--------------------- .text._ZN3cub18CUB_300001_SM_10006detail8for_each13static_kernelINS2_12policy_hub_t12policy_500_tEmN6thrust24THRUST_300001_SM_1000_NS8cuda_cub20__uninitialized_fill7functorINS7_10device_ptrIxEExEEEEvT0_T1_ --------------------------
	.section	.text._ZN3cub18CUB_300001_SM_10006detail8for_each13static_kernelINS2_12policy_hub_t12policy_500_tEmN6thrust24THRUST_300001_SM_1000_NS8cuda_cub20__uninitialized_fill7functorINS7_10device_ptrIxEExEEEEvT0_T1_,"ax",@progbits
	.align	128
        .global         _ZN3cub18CUB_300001_SM_10006detail8for_each13static_kernelINS2_12policy_hub_t12policy_500_tEmN6thrust24THRUST_300001_SM_1000_NS8cuda_cub20__uninitialized_fill7functorINS7_10device_ptrIxEExEEEEvT0_T1_
        .type           _ZN3cub18CUB_300001_SM_10006detail8for_each13static_kernelINS2_12policy_hub_t12policy_500_tEmN6thrust24THRUST_300001_SM_1000_NS8cuda_cub20__uninitialized_fill7functorINS7_10device_ptrIxEExEEEEvT0_T1_,@function
        .size           _ZN3cub18CUB_300001_SM_10006detail8for_each13static_kernelINS2_12policy_hub_t12policy_500_tEmN6thrust24THRUST_300001_SM_1000_NS8cuda_cub20__uninitialized_fill7functorINS7_10device_ptrIxEExEEEEvT0_T1_,(.L_x_201 - _ZN3cub18CUB_300001_SM_10006detail8for_each13static_kernelINS2_12policy_hub_t12policy_500_tEmN6thrust24THRUST_300001_SM_1000_NS8cuda_cub20__uninitialized_fill7functorINS7_10device_ptrIxEExEEEEvT0_T1_)
        .other          _ZN3cub18CUB_300001_SM_10006detail8for_each13static_kernelINS2_12policy_hub_t12policy_500_tEmN6thrust24THRUST_300001_SM_1000_NS8cuda_cub20__uninitialized_fill7functorINS7_10device_ptrIxEExEEEEvT0_T1_,@"STO_CUDA_ENTRY STV_DEFAULT"
_ZN3cub18CUB_300001_SM_10006detail8for_each13static_kernelINS2_12policy_hub_t12policy_500_tEmN6thrust24THRUST_300001_SM_1000_NS8cuda_cub20__uninitialized_fill7functorINS7_10device_ptrIxEExEEEEvT0_T1_:
.text._ZN3cub18CUB_300001_SM_10006detail8for_each13static_kernelINS2_12policy_hub_t12policy_500_tEmN6thrust24THRUST_300001_SM_1000_NS8cuda_cub20__uninitialized_fill7functorINS7_10device_ptrIxEExEEEEvT0_T1_:
[----:B------:R-:W-:Y:S08]  /*0000*/  LDC R1, c[0x0][0x37c] ;  /* 0x0000df00ff017b82 */ /* 0x000ff00000000800 */
[----:B------:R-:W0:Y:S01]  /*0010*/  S2UR UR4, SR_CTAID.X ;  /* 0x00000000000479c3 */ /* 0x000e220000002500 */
[----:B------:R-:W1:Y:S01]  /*0020*/  LDCU.64 UR6, c[0x0][0x380] ;  /* 0x00007000ff0677ac */ /* 0x000e620008000a00 */
[----:B------:R-:W2:Y:S01]  /*0030*/  LDCU.64 UR8, c[0x0][0x358] ;  /* 0x00006b00ff0877ac */ /* 0x000ea20008000a00 */
[----:B0-----:R-:W-:-:S04]  /*0040*/  UIMAD.WIDE.U32 UR4, UR4, 0x200, URZ ;  /* 0x00000200040478a5 */ /* 0x001fc8000f8e00ff */
[----:B-1----:R-:W-:-:S04]  /*0050*/  UIADD3 UR6, UP0, UPT, -UR4, UR6, URZ ;  /* 0x0000000604067290 */ /* 0x002fc8000ff1e1ff */
[----:B------:R-:W-:Y:S02]  /*0060*/  UIADD3.X UR7, UPT, UPT, ~UR5, UR7, URZ, UP0, !UPT ;  /* 0x0000000705077290 */ /* 0x000fe400087fe5ff */
[----:B------:R-:W-:-:S04]  /*0070*/  UISETP.GE.U32.AND UP0, UPT, UR6, 0x200, UPT ;  /* 0x000002000600788c */ /* 0x000fc8000bf06070 */
[----:B------:R-:W-:-:S09]  /*0080*/  UISETP.GE.U32.AND.EX UP0, UPT, UR7, URZ, UPT, UP0 ;  /* 0x000000ff0700728c */ /* 0x000fd2000bf06100 */
[----:B--2---:R-:W-:Y:S05]  /*0090*/  BRA.U !UP0, `(.L_x_195) ;  /* 0x0000000108287547 */ /* 0x004fea000b800000 */
[----:B------:R-:W0:Y:S01]  /*00a0*/  S2R R0, SR_TID.X ;  /* 0x0000000000007919 */ /* 0x000e220000002100 */
[----:B------:R-:W1:Y:S01]  /*00b0*/  LDCU.64 UR6, c[0x0][0x388] ;  /* 0x00007100ff0677ac */ /* 0x000e620008000a00 */
[----:B------:R-:W2:Y:S01]  /*00c0*/  LDC.64 R4, c[0x0][0x390] ;  /* 0x0000e400ff047b82 */ /* 0x000ea20000000a00 */
[----:B0-----:R-:W-:-:S05]  /*00d0*/  IADD3 R0, P0, PT, R0, UR4, RZ ;  /* 0x0000000400007c10 */ /* 0x001fca000ff1e0ff */
[----:B------:R-:W-:Y:S01]  /*00e0*/  IMAD.X R3, RZ, RZ, UR5, P0 ;  /* 0x00000005ff037e24 */ /* 0x000fe200080e06ff */
[----:B-1----:R-:W-:-:S04]  /*00f0*/  LEA R2, P0, R0, UR6, 0x3 ;  /* 0x0000000600027c11 */ /* 0x002fc8000f8018ff */
[----:B------:R-:W-:-:S05]  /*0100*/  LEA.HI.X R3, R0, UR7, R3, 0x3, P0 ;  /* 0x0000000700037c11 */ /* 0x000fca00080f1c03 */
[----:B--2---:R-:W-:Y:S04]  /*0110*/  STG.E.64 desc[UR8][R2.64], R4 ;  /* 0x0000000402007986 */ /* 0x004fe8000c101b08 */
[----:B------:R-:W-:Y:S01]  /*0120*/  STG.E.64 desc[UR8][R2.64+0x800], R4 ;  /* 0x0008000402007986 */ /* 0x000fe2000c101b08 */
[----:B------:R-:W-:Y:S05]  /*0130*/  EXIT ;  /* 0x000000000000794d */ /* 0x000fea0003800000 */
.L_x_195:
[----:B------:R-:W0:Y:S01]  /*0140*/  S2R R0, SR_TID.X ;  /* 0x0000000000007919 */ /* 0x000e220000002100 */
[----:B------:R-:W-:Y:S01]  /*0150*/  IMAD.U32 R2, RZ, RZ, UR7 ;  /* 0x00000007ff027e24 */ /* 0x000fe2000f8e00ff */
[----:B------:R-:W1:Y:S01]  /*0160*/  LDCU.64 UR10, c[0x0][0x388] ;  /* 0x00007100ff0a77ac */ /* 0x000e620008000a00 */
[----:B------:R-:W-:Y:S01]  /*0170*/  IMAD.U32 R6, RZ, RZ, UR7 ;  /* 0x00000007ff067e24 */ /* 0x000fe2000f8e00ff */
[----:B0-----:R-:W-:-:S04]  /*0180*/  ISETP.LT.U32.AND P0, PT, R0, UR6, PT ;  /* 0x0000000600007c0c */ /* 0x001fc8000bf01070 */
[----:B------:R-:W-:Y:S01]  /*0190*/  ISETP.GT.U32.AND.EX P0, PT, R2, RZ, PT, P0 ;  /* 0x000000ff0200720c */ /* 0x000fe20003f04100 */
[C---:B------:R-:W-:Y:S01]  /*01a0*/  VIADD R2, R0.reuse, 0x100 ;  /* 0x0000010000027836 */ /* 0x040fe20000000000 */
[----:B------:R-:W-:-:S04]  /*01b0*/  IADD3 R0, P2, PT, R0, UR4, RZ ;  /* 0x0000000400007c10 */ /* 0x000fc8000ff5e0ff */
[----:B------:R-:W-:Y:S01]  /*01c0*/  ISETP.LT.U32.AND P1, PT, R2, UR6, PT ;  /* 0x0000000602007c0c */ /* 0x000fe2000bf21070 */
[----:B------:R-:W-:Y:S01]  /*01d0*/  IMAD.X R3, RZ, RZ, UR5, P2 ;  /* 0x00000005ff037e24 */ /* 0x000fe200090e06ff */
[----:B-1----:R-:W-:Y:S02]  /*01e0*/  LEA R2, P2, R0, UR10, 0x3 ;  /* 0x0000000a00027c11 */ /* 0x002fe4000f8418ff */
[----:B------:R-:W-:Y:S02]  /*01f0*/  ISETP.GT.U32.AND.EX P1, PT, R6, RZ, PT, P1 ;  /* 0x000000ff0600720c */ /* 0x000fe40003f24110 */
[----:B------:R-:W-:Y:S01]  /*0200*/  LEA.HI.X R3, R0, UR11, R3, 0x3, P2 ;  /* 0x0000000b00037c11 */ /* 0x000fe200090f1c03 */
[----:B------:R-:W0:Y:S04]  /*0210*/  @P0 LDC.64 R4, c[0x0][0x390] ;  /* 0x0000e400ff040b82 */ /* 0x000e280000000a00 */
[----:B0-----:R0:W-:Y:S06]  /*0220*/  @P0 STG.E.64 desc[UR8][R2.64], R4 ;  /* 0x0000000402000986 */ /* 0x0011ec000c101b08 */
[----:B------:R-:W-:Y:S05]  /*0230*/  @!P1 EXIT ;  /* 0x000000000000994d */ /* 0x000fea0003800000 */
[----:B0-----:R-:W0:Y:S02]  /*0240*/  LDC.64 R4, c[0x0][0x390] ;  /* 0x0000e400ff047b82 */ /* 0x001e240000000a00 */
[----:B0-----:R-:W-:Y:S01]  /*0250*/  STG.E.64 desc[UR8][R2.64+0x800], R4 ;  /* 0x0008000402007986 */ /* 0x001fe2000c101b08 */
[----:B------:R-:W-:Y:S05]  /*0260*/  EXIT ;  /* 0x000000000000794d */ /* 0x000fea0003800000 */
.L_x_196:
        /* <DEDUP_REMOVED lines=9> */
.L_x_201:


//--------------------- .text._ZN3cub18CUB_300001_SM_10006detail11EmptyKernelIvEEvv --------------------------
	.section	.text._ZN3cub18CUB_300001_SM_10006detail11EmptyKernelIvEEvv,"ax",@progbits
	.align	128
        .global         _ZN3cub18CUB_300001_SM_10006detail11EmptyKernelIvEEvv
        .type           _ZN3cub18CUB_300001_SM_10006detail11EmptyKernelIvEEvv,@function
        .size           _ZN3cub18CUB_300001_SM_10006detail11EmptyKernelIvEEvv,(.L_x_202 - _ZN3cub18CUB_300001_SM_10006detail11EmptyKernelIvEEvv)
        .other          _ZN3cub18CUB_300001_SM_10006detail11EmptyKernelIvEEvv,@"STO_CUDA_ENTRY STV_DEFAULT"
_ZN3cub18CUB_300001_SM_10006detail11EmptyKernelIvEEvv:
.text._ZN3cub18CUB_300001_SM_10006detail11EmptyKernelIvEEvv:
[----:B------:R-:W-:Y:S01]  /*0000*/  LDC R1, c[0x0][0x37c] ;  /* 0x0000df00ff017b82 */ /* 0x000fe20000000800 */
[----:B------:R-:W-:Y:S05]  /*0010*/  EXIT ;  /* 0x000000000000794d */ /* 0x000fea0003800000 */
.L_x_197:
        /* <DEDUP_REMOVED lines=14> */
.L_x_202:


//--------------------- .nv.shared.reserved.0     --------------------------
	.section	.nv.shared.reserved.0,"aw",@nobits
	.weak		__nv_reservedSMEM_offset_0_alias
	.size		__nv_reservedSMEM_offset_0_alias, 0, 64
	.other		__nv_reservedSMEM_offset_0_alias,@"STO_CUDA_RESERVED_SHARED STV_DEFAULT"
__nv_reservedSMEM_offset_0_alias:
	.zero		0
	.zero		64


//--------------------- .nv.global                --------------------------
	.section	.nv.global,"aw",@nobits
.nv.global:
	.type		_ZN34_INTERNAL_03b17db4_4_k_cu_d093885e6thrust24THRUST_300001_SM_1000_NS3seqE,@object
	.size		_ZN34_INTERNAL_03b17db4_4_k_cu_d093885e6thrust24THRUST_300001_SM_1000_NS3seqE,(_ZN34_INTERNAL_03b17db4_4_k_cu_d093885e4cuda3std3__48in_placeE - _ZN34_INTERNAL_03b17db4_4_k_cu_d093885e6thrust24THRUST_300001_SM_1000_NS3seqE)
_ZN34_INTERNAL_03b17db4_4_k_cu_d093885e6thrust24THRUST_300001_SM_1000_NS3seqE:
	.zero		1
	.type		_ZN34_INTERNAL_03b17db4_4_k_cu_d093885e4cuda3std3__48in_placeE,@object
	.size		_ZN34_INTERNAL_03b17db4_4_k_cu_d093885e4cuda3std3__48in_placeE,(_ZN34_INTERNAL_03b17db4_4_k_cu_d093885e4cuda3std6ranges3__45__cpo4sizeE - _ZN34_INTERNAL_03b17db4_4_k_cu_d093885e4cuda3std3__48in_placeE)
_ZN34_INTERNAL_03b17db4_4_k_cu_d093885e4cuda3std3__48in_placeE:
	.zero		1
	.type		_ZN34_INTERNAL_03b17db4_4_k_cu_d093885e4cuda3std6ranges3__45__cpo4sizeE,@object
	.size		_ZN34_INTERNAL_03b17db4_4_k_cu_d093885e4cuda3std6ranges3__45__cpo4sizeE,(_ZN34_INTERNAL_03b17db4_4_k_cu_d093885e6thrust24THRUST_300001_SM_1000_NS12placeholders2_3E - _ZN34_INTERNAL_03b17db4_4_k_cu_d093885e4cuda3std6ranges3__45__cpo4sizeE)
_ZN34_INTERNAL_03b17db4_4_k_cu_d093885e4cuda3std6ranges3__45__cpo4sizeE:
	.zero		1
	.type		_ZN34_INTERNAL_03b17db4_4_k_cu_d093885e6thrust24THRUST_300001_SM_1000_NS12placeholders2_3E,@object
	.size		_ZN34_INTERNAL_03b17db4_4_k_cu_d093885e6thrust24THRUST_300001_SM_1000_NS12placeholders2_3E,(_ZN34_INTERNAL_03b17db4_4_k_cu_d093885e4cuda3std3__45__cpo6cbeginE - _ZN34_INTERNAL_03b17db4_4_k_cu_d093885e6thrust24THRUST_300001_SM_1000_NS12placeholders2_3E)
_ZN34_INTERNAL_03b17db4_4_k_cu_d093885e6thrust24THRUST_300001_SM_1000_NS12placeholders2_3E:
	.zero		1
	.type		_ZN34_INTERNAL_03b17db4_4_k_cu_d093885e4cuda3std3__45__cpo6cbeginE,@object
	.size		_ZN34_INTERNAL_03b17db4_4_k_cu_d093885e4cuda3std3__45__cpo6cbeginE,(_ZN34_INTERNAL_03b17db4_4_k_cu_d093885e4cuda3std6ranges3__45__cpo6cbeginE - _ZN34_INTERNAL_03b17db4_4_k_cu_d093885e4cuda3std3__45__cpo6cbeginE)
_ZN34_INTERNAL_03b17db4_4_k_cu_d093885e4cuda3std3__45__cpo6cbeginE:
	.zero		1
	.type		_ZN34_INTERNAL_03b17db4_4_k_cu_d093885e4cuda3std6ranges3__45__cpo6cbeginE,@object
	.size		_ZN34_INTERNAL_03b17db4_4_k_cu_d093885e4cuda3std6ranges3__45__cpo6cbeginE,(_ZN34_INTERNAL_03b17db4_4_k_cu_d093885e6thrust24THRUST_300001_SM_1000_NS12placeholders2_7E - _ZN34_INTERNAL_03b17db4_4_k_cu_d093885e4cuda3std6ranges3__45__cpo6cbeginE)
_ZN34_INTERNAL_03b17db4_4_k_cu_d093885e4cuda3std6ranges3__45__cpo6cbeginE:
	.zero		1
	.type		_ZN34_INTERNAL_03b17db4_4_k_cu_d093885e6thrust24THRUST_300001_SM_1000_NS12placeholders2_7E,@object
	.size		_ZN34_INTERNAL_03b17db4_4_k_cu_d093885e6thrust24THRUST_300001_SM_1000_NS12placeholders2_7E,(_ZN34_INTERNAL_03b17db4_4_k_cu_d093885e4cuda3std3__45__cpo7crbeginE - _ZN34_INTERNAL_03b17db4_4_k_cu_d093885e6thrust24THRUST_300001_SM_1000_NS12placeholders2_7E)
_ZN34_INTERNAL_03b17db4_4_k_cu_d093885e6thrust24THRUST_300001_SM_1000_NS12placeholders2_7E:
	.zero		1
	.type		_ZN34_INTERNAL_03b17db4_4_k_cu_d093885e4cuda3std3__45__cpo7crbeginE,@object
	.size		_ZN34_INTERNAL_03b17db4_4_k_cu_d093885e4cuda3std3__45__cpo7crbeginE,(_ZN34_INTERNAL_03b17db4_4_k_cu_d093885e4cuda3std6ranges3__45__cpo4nextE - _ZN34_INTERNAL_03b17db4_4_k_cu_d093885e4cuda3std3__45__cpo7crbeginE)
_ZN34_INTERNAL_03b17db4_4_k_cu_d093885e4cuda3std3__45__cpo7crbeginE:
	.zero		1
	.type		_ZN34_INTERNAL_03b17db4_4_k_cu_d093885e4cuda3std6ranges3__45__cpo4nextE,@object
	.size		_ZN34_INTERNAL_03b17db4_4_k_cu_d093885e4cuda3std6ranges3__45__cpo4nextE,(_ZN34_INTERNAL_03b17db4_4_k_cu_d093885e4cuda3std6ranges3__45__cpo4swapE - _ZN34_INTERNAL_03b17db4_4_k_cu_d093885e4cuda3std6ranges3__45__cpo4nextE)
_ZN34_INTERNAL_03b17db4_4_k_cu_d093885e4cuda3std6ranges3__45__cpo4nextE:
	.zero		1
	.type		_ZN34_INTERNAL_03b17db4_4_k_cu_d093885e4cuda3std6ranges3__45__cpo4swapE,@object
	.size		_ZN34_INTERNAL_03b17db4_4_k_cu_d093885e4cuda3std6ranges3__45__cpo4swapE,(_ZN34_INTERNAL_03b17db4_4_k_cu_d093885e6thrust24THRUST_300001_SM_1000_NS8cuda_cub10par_nosyncE - _ZN34_INTERNAL_03b17db4_4_k_cu_d093885e4cuda3std6ranges3__45__cpo4swapE)
_ZN34_INTERNAL_03b17db4_4_k_cu_d093885e4cuda3std6ranges3__45__cpo4swapE:
	.zero		1
	.type		_ZN34_INTERNAL_03b17db4_4_k_cu_d093885e6thrust24THRUST_300001_SM_1000_NS8cuda_cub10par_nosyncE,@object
	.size		_ZN34_INTERNAL_03b17db4_4_k_cu_d093885e6thrust24THRUST_300001_SM_1000_NS8cuda_cub10par_nosyncE,(_ZN34_INTERNAL_03b17db4_4_k_cu_d093885e6thrust24THRUST_300001_SM_1000_NS12placeholders2_9E - _ZN34_INTERNAL_03b17db4_4_k_cu_d093885e6thrust24THRUST_300001_SM_1000_NS8cuda_cub10par_nosyncE)
_ZN34_INTERNAL_03b17db4_4_k_cu_d093885e6thrust24THRUST_300001_SM_1000_NS8cuda_cub10par_nosyncE:
	.zero		1
	.type		_ZN34_INTERNAL_03b17db4_4_k_cu_d093885e6thrust24THRUST_300001_SM_1000_NS12placeholders2_9E,@object
	.size		_ZN34_INTERNAL_03b17db4_4_k_cu_d093885e6thrust24THRUST_300001_SM_1000_NS12placeholders2_9E,(_ZN34_INTERNAL_03b17db4_4_k_cu_d093885e4cuda3std3__436_GLOBAL__N__03b17db4_4_k_cu_d093885e6ignoreE - _ZN34_INTERNAL_03b17db4_4_k_cu_d093885e6thrust24THRUST_300001_SM_1000_NS12placeholders2_9E)
_ZN34_INTERNAL_03b17db4_4_k_cu_d093885e6thrust24THRUST_300001_SM_1000_NS12placeholders2_9E:
	.zero		1
	.type		_ZN34_INTERNAL_03b17db4_4_k_cu_d093885e4cuda3std3__436_GLOBAL__N__03b17db4_4_k_cu_d093885e6ignoreE,@object
	.size		_ZN34_INTERNAL_03b17db4_4_k_cu_d093885e4cuda3std3__436_GLOBAL__N__03b17db4_4_k_cu_d093885e6ignoreE,(_ZN34_INTERNAL_03b17db4_4_k_cu_d093885e4cuda3std6ranges3__45__cpo4dataE - _ZN34_INTERNAL_03b17db4_4_k_cu_d093885e4cuda3std3__436_GLOBAL__N__03b17db4_4_k_cu_d093885e6ignoreE)
_ZN34_INTERNAL_03b17db4_4_k_cu_d093885e4cuda3std3__436_GLOBAL__N__03b17db4_4_k_cu_d093885e6ignoreE:
	.zero		1
	.type		_ZN34_INTERNAL_03b17db4_4_k_cu_d093885e4cuda3std6ranges3__45__cpo4dataE,@object
	.size		_ZN34_INTERNAL_03b17db4_4_k_cu_d093885e4cuda3std6ranges3__45__cpo4dataE,(_ZN34_INTERNAL_03b17db4_4_k_cu_d093885e6thrust24THRUST_300001_SM_1000_NS12placeholders2_1E - _ZN34_INTERNAL_03b17db4_4_k_cu_d093885e4cuda3std6ranges3__45__cpo4dataE)
_ZN34_INTERNAL_03b17db4_4_k_cu_d093885e4cuda3std6ranges3__45__cpo4dataE:
	.zero		1
	.type		_ZN34_INTERNAL_03b17db4_4_k_cu_d093885e6thrust24THRUST_300001_SM_1000_NS12placeholders2_1E,@object
	.size		_ZN34_INTERNAL_03b17db4_4_k_cu_d093885e6thrust24THRUST_300001_SM_1000_NS12placeholders2_1E,(_ZN34_INTERNAL_03b17db4_4_k_cu_d093885e4cuda3std3__45__cpo5beginE - _ZN34_INTERNAL_03b17db4_4_k_cu_d093885e6thrust24THRUST_300001_SM_1000_NS12placeholders2_1E)
_ZN34_INTERNAL_03b17db4_4_k_cu_d093885e6thrust24THRUST_300001_SM_1000_NS12placeholders2_1E:
	.zero		1
	.type		_ZN34_INTERNAL_03b17db4_4_k_cu_d093885e4cuda3std3__45__cpo5beginE,@object
	.size		_ZN34_INTERNAL_03b17db4_4_k_cu_d093885e4cuda3std3__45__cpo5beginE,(_ZN34_INTERNAL_03b17db4_4_k_cu_d093885e4cuda3std6ranges3__45__cpo5beginE - _ZN34_INTERNAL_03b17db4_4_k_cu_d093885e4cuda3std3__45__cpo5beginE)
_ZN34_INTERNAL_03b17db4_4_k_cu_d093885e4cuda3std3__45__cpo5beginE:
	.zero		1
	.type		_ZN34_INTERNAL_03b17db4_4_k_cu_d093885e4cuda3std6ranges3__45__cpo5beginE,@object
	.size		_ZN34_INTERNAL_03b17db4_4_k_cu_d093885e4cuda3std6ranges3__45__cpo5beginE,(_ZN34_INTERNAL_03b17db4_4_k_cu_d093885e6thrust24THRUST_300001_SM_1000_NS12placeholders2_5E - _ZN34_INTERNAL_03b17db4_4_k_cu_d093885e4cuda3std6ranges3__45__cpo5beginE)
_ZN34_INTERNAL_03b17db4_4_k_cu_d093885e4cuda3std6ranges3__45__cpo5beginE:
	.zero		1
	.type		_ZN34_INTERNAL_03b17db4_4_k_cu_d093885e6thrust24THRUST_300001_SM_1000_NS12placeholders2_5E,@object
	.size		_ZN34_INTERNAL_03b17db4_4_k_cu_d093885e6thrust24THRUST_300001_SM_1000_NS12placeholders2_5E,(_ZN34_INTERNAL_03b17db4_4_k_cu_d093885e4cuda3std3__45__cpo6rbeginE - _ZN34_INTERNAL_03b17db4_4_k_cu_d093885e6thrust24THRUST_300001_SM_1000_NS12placeholders2_5E)
_ZN34_INTERNAL_03b17db4_4_k_cu_d093885e6thrust24THRUST_300001_SM_1000_NS12placeholders2_5E:
	.zero		1
	.type		_ZN34_INTERNAL_03b17db4_4_k_cu_d093885e4cuda3std3__45__cpo6rbeginE,@object
	.size		_ZN34_INTERNAL_03b17db4_4_k_cu_d093885e4cuda3std3__45__cpo6rbeginE,(_ZN34_INTERNAL_03b17db4_4_k_cu_d093885e4cuda3std6ranges3__45__cpo7advanceE - _ZN34_INTERNAL_03b17db4_4_k_cu_d093885e4cuda3std3__45__cpo6rbeginE)
_ZN34_INTERNAL_03b17db4_4_k_cu_d093885e4cuda3std3__45__cpo6rbeginE:
	.zero		1
	.type		_ZN34_INTERNAL_03b17db4_4_k_cu_d093885e4cuda3std6ranges3__45__cpo7advanceE,@object
	.size		_ZN34_INTERNAL_03b17db4_4_k_cu_d093885e4cuda3std6ranges3__45__cpo7advanceE,(_ZN34_INTERNAL_03b17db4_4_k_cu_d093885e4cuda3std3__47nulloptE - _ZN34_INTERNAL_03b17db4_4_k_cu_d093885e4cuda3std6ranges3__45__cpo7advanceE)
_ZN34_INTERNAL_03b17db4_4_k_cu_d093885e4cuda3std6ranges3__45__cpo7advanceE:
	.zero		1
	.type		_ZN34_INTERNAL_03b17db4_4_k_cu_d093885e4cuda3std3__47nulloptE,@object
	.size		_ZN34_INTERNAL_03b17db4_4_k_cu_d093885e4cuda3std3__47nulloptE,(_ZN34_INTERNAL_03b17db4_4_k_cu_d093885e4cuda3std6ranges3__45__cpo8distanceE - _ZN34_INTERNAL_03b17db4_4_k_cu_d093885e4cuda3std3__47nulloptE)
_ZN34_INTERNAL_03b17db4_4_k_cu_d093885e4cuda3std3__47nulloptE:
	.zero		1
	.type		_ZN34_INTERNAL_03b17db4_4_k_cu_d093885e4cuda3std6ranges3__45__cpo8distanceE,@object
	.size		_ZN34_INTERNAL_03b17db4_4_k_cu_d093885e4cuda3std6ranges3__45__cpo8distanceE,(_ZN34_INTERNAL_03b17db4_4_k_cu_d093885e6thrust24THRUST_300001_SM_1000_NS12placeholders3_10E - _ZN34_INTERNAL_03b17db4_4_k_cu_d093885e4cuda3std6ranges3__45__cpo8distanceE)
_ZN34_INTERNAL_03b17db4_4_k_cu_d093885e4cuda3std6ranges3__45__cpo8distanceE:
	.zero		1
	.type		_ZN34_INTERNAL_03b17db4_4_k_cu_d093885e6thrust24THRUST_300001_SM_1000_NS12placeholders3_10E,@object
	.size		_ZN34_INTERNAL_03b17db4_4_k_cu_d093885e6thrust24THRUST_300001_SM_1000_NS12placeholders3_10E,(_ZN34_INTERNAL_03b17db4_4_k_cu_d093885e4cuda3std3__419piecewise_constructE - _ZN34_INTERNAL_03b17db4_4_k_cu_d093885e6thrust24THRUST_300001_SM_1000_NS12placeholders3_10E)
_ZN34_INTERNAL_03b17db4_4_k_cu_d093885e6thrust24THRUST_300001_SM_1000_NS12placeholders3_10E:
	.zero		1
	.type		_ZN34_INTERNAL_03b17db4_4_k_cu_d093885e4cuda3std3__419piecewise_constructE,@object
	.size		_ZN34_INTERNAL_03b17db4_4_k_cu_d093885e4cuda3std3__419piecewise_constructE,(_ZN34_INTERNAL_03b17db4_4_k_cu_d093885e4cuda3std6ranges3__45__cpo5cdataE - _ZN34_INTERNAL_03b17db4_4_k_cu_d093885e4cuda3std3__419piecewise_constructE)
_ZN34_INTERNAL_03b17db4_4_k_cu_d093885e4cuda3std3__419piecewise_constructE:
	.zero		1
	.type		_ZN34_INTERNAL_03b17db4_4_k_cu_d093885e4cuda3std6ranges3__45__cpo5cdataE,@object
	.size		_ZN34_INTERNAL_03b17db4_4_k_cu_d093885e4cuda3std6ranges3__45__cpo5cdataE,(_ZN34_INTERNAL_03b17db4_4_k_cu_d093885e6thrust24THRUST_300001_SM_1000_NS12placeholders2_2E - _ZN34_INTERNAL_03b17db4_4_k_cu_d093885e4cuda3std6ranges3__45__cpo5cdataE)
_ZN34_INTERNAL_03b17db4_4_k_cu_d093885e4cuda3std6ranges3__45__cpo5cdataE:
	.zero		1
	.type		_ZN34_INTERNAL_03b17db4_4_k_cu_d093885e6thrust24THRUST_300001_SM_1000_NS12placeholders2_2E,@object
	.size		_ZN34_INTERNAL_03b17db4_4_k_cu_d093885e6thrust24THRUST_300001_SM_1000_NS12placeholders2_2E,(_ZN34_INTERNAL_03b17db4_4_k_cu_d093885e4cuda3std3__45__cpo3endE - _ZN34_INTERNAL_03b17db4_4_k_cu_d093885e6thrust24THRUST_300001_SM_1000_NS12placeholders2_2E)
_ZN34_INTERNAL_03b17db4_4_k_cu_d093885e6thrust24THRUST_300001_SM_1000_NS12placeholders2_2E:
	.zero		1
	.type		_ZN34_INTERNAL_03b17db4_4_k_cu_d093885e4cuda3std3__45__cpo3endE,@object
	.size		_ZN34_INTERNAL_03b17db4_4_k_cu_d093885e4cuda3std3__45__cpo3endE,(_ZN34_INTERNAL_03b17db4_4_k_cu_d093885e4cuda3std6ranges3__45__cpo3endE - _ZN34_INTERNAL_03b17db4_4_k_cu_d093885e4cuda3std3__45__cpo3endE)
_ZN34_INTERNAL_03b17db4_4_k_cu_d093885e4cuda3std3__45__cpo3endE:
	.zero		1
	.type		_ZN34_INTERNAL_03b17db4_4_k_cu_d093885e4cuda3std6ranges3__45__cpo3endE,@object
	.size		_ZN34_INTERNAL_03b17db4_4_k_cu_d093885e4cuda3std6ranges3__45__cpo3endE,(_ZN34_INTERNAL_03b17db4_4_k_cu_d093885e6thrust24THRUST_300001_SM_1000_NS12placeholders2_6E - _ZN34_INTERNAL_03b17db4_4_k_cu_d093885e4cuda3std6ranges3__45__cpo3endE)
_ZN34_INTERNAL_03b17db4_4_k_cu_d093885e4cuda3std6ranges3__45__cpo3endE:
	.zero		1
	.type		_ZN34_INTERNAL_03b17db4_4_k_cu_d093885e6thrust24THRUST_300001_SM_1000_NS12placeholders2_6E,@object
	.size		_ZN34_INTERNAL_03b17db4_4_k_cu_d093885e6thrust24THRUST_300001_SM_1000_NS12placeholders2_6E,(_ZN34_INTERNAL_03b17db4_4_k_cu_d093885e4cuda3std3__45__cpo4rendE - _ZN34_INTERNAL_03b17db4_4_k_cu_d093885e6thrust24THRUST_300001_SM_1000_NS12placeholders2_6E)
_ZN34_INTERNAL_03b17db4_4_k_cu_d093885e6thrust24THRUST_300001_SM_1000_NS12placeholders2_6E:
	.zero		1
	.type		_ZN34_INTERNAL_03b17db4_4_k_cu_d093885e4cuda3std3__45__cpo4rendE,@object
	.size		_ZN34_INTERNAL_03b17db4_4_k_cu_d093885e4cuda3std3__45__cpo4rendE,(_ZN34_INTERNAL_03b17db4_4_k_cu_d093885e4cuda3std6ranges3__45__cpo9iter_swapE - _ZN34_INTERNAL_03b17db4_4_k_cu_d093885e4cuda3std3__45__cpo4rendE)
_ZN34_INTERNAL_03b17db4_4_k_cu_d093885e4cuda3std3__45__cpo4rendE:
	.zero		1
	.type		_ZN34_INTERNAL_03b17db4_4_k_cu_d093885e4cuda3std6ranges3__45__cpo9iter_swapE,@object
	.size		_ZN34_INTERNAL_03b17db4_4_k_cu_d093885e4cuda3std6ranges3__45__cpo9iter_swapE,(_ZN34_INTERNAL_03b17db4_4_k_cu_d093885e4cuda3std3__48unexpectE - _ZN34_INTERNAL_03b17db4_4_k_cu_d093885e4cuda3std6ranges3__45__cpo9iter_swapE)
_ZN34_INTERNAL_03b17db4_4_k_cu_d093885e4cuda3std6ranges3__45__cpo9iter_swapE:
	.zero		1
	.type		_ZN34_INTERNAL_03b17db4_4_k_cu_d093885e4cuda3std3__48unexpectE,@object
	.size		_ZN34_INTERNAL_03b17db4_4_k_cu_d093885e4cuda3std3__48unexpectE,(_ZN34_INTERNAL_03b17db4_4_k_cu_d093885e6thrust24THRUST_300001_SM_1000_NS8cuda_cub3parE - _ZN34_INTERNAL_03b17db4_4_k_cu_d093885e4cuda3std3__48unexpectE)
_ZN34_INTERNAL_03b17db4_4_k_cu_d093885e4cuda3std3__48unexpectE:
	.zero		1
	.type		_ZN34_INTERNAL_03b17db4_4_k_cu_d093885e6thrust24THRUST_300001_SM_1000_NS8cuda_cub3parE,@object
	.size		_ZN34_INTERNAL_03b17db4_4_k_cu_d093885e6thrust24THRUST_300001_SM_1000_NS8cuda_cub3parE,(_ZN34_INTERNAL_03b17db4_4_k_cu_d093885e6thrust24THRUST_300001_SM_1000_NS12placeholders2_4E - _ZN34_INTERNAL_03b17db4_4_k_cu_d093885e6thrust24THRUST_300001_SM_1000_NS8cuda_cub3parE)
_ZN34_INTERNAL_03b17db4_4_k_cu_d093885e6thrust24THRUST_300001_SM_1000_NS8cuda_cub3parE:
	.zero		1
	.type		_ZN34_INTERNAL_03b17db4_4_k_cu_d093885e6thrust24THRUST_300001_SM_1000_NS12placeholders2_4E,@object
	.size		_ZN34_INTERNAL_03b17db4_4_k_cu_d093885e6thrust24THRUST_300001_SM_1000_NS12placeholders2_4E,(_ZN34_INTERNAL_03b17db4_4_k_cu_d093885e4cuda3std3__45__cpo4cendE - _ZN34_INTERNAL_03b17db4_4_k_cu_d093885e6thrust24THRUST_300001_SM_1000_NS12placeholders2_4E)
_ZN34_INTERNAL_03b17db4_4_k_cu_d093885e6thrust24THRUST_300001_SM_1000_NS12placeholders2_4E:
	.zero		1
	.type		_ZN34_INTERNAL_03b17db4_4_k_cu_d093885e4cuda3std3__45__cpo4cendE,@object
	.size		_ZN34_INTERNAL_03b17db4_4_k_cu_d093885e4cuda3std3__45__cpo4cendE,(_ZN34_INTERNAL_03b17db4_4_k_cu_d093885e4cuda3std6ranges3__45__cpo4cendE - _ZN34_INTERNAL_03b17db4_4_k_cu_d093885e4cuda3std3__45__cpo4cendE)
_ZN34_INTERNAL_03b17db4_4_k_cu_d093885e4cuda3std3__45__cpo4cendE:
	.zero		1
	.type		_ZN34_INTERNAL_03b17db4_4_k_cu_d093885e4cuda3std6ranges3__45__cpo4cendE,@object
	.size		_ZN34_INTERNAL_03b17db4_4_k_cu_d093885e4cuda3std6ranges3__45__cpo4cendE,(_ZN34_INTERNAL_03b17db4_4_k_cu_d093885e4cuda3std3__420unreachable_sentinelE - _ZN34_INTERNAL_03b17db4_4_k_cu_d093885e4cuda3std6ranges3__45__cpo4cendE)
_ZN34_INTERNAL_03b17db4_4_k_cu_d093885e4cuda3std6ranges3__45__cpo4cendE:
	.zero		1
	.type		_ZN34_INTERNAL_03b17db4_4_k_cu_d093885e4cuda3std3__420unreachable_sentinelE,@object
	.size		_ZN34_INTERNAL_03b17db4_4_k_cu_d093885e4cuda3std3__420unreachable_sentinelE,(_ZN34_INTERNAL_03b17db4_4_k_cu_d093885e4cuda3std6ranges3__45__cpo5ssizeE - _ZN34_INTERNAL_03b17db4_4_k_cu_d093885e4cuda3std3__420unreachable_sentinelE)
_ZN34_INTERNAL_03b17db4_4_k_cu_d093885e4cuda3std3__420unreachable_sentinelE:
	.zero		1
	.type		_ZN34_INTERNAL_03b17db4_4_k_cu_d093885e4cuda3std6ranges3__45__cpo5ssizeE,@object
	.size		_ZN34_INTERNAL_03b17db4_4_k_cu_d093885e4cuda3std6ranges3__45__cpo5ssizeE,(_ZN34_INTERNAL_03b17db4_4_k_cu_d093885e6thrust24THRUST_300001_SM_1000_NS12placeholders2_8E - _ZN34_INTERNAL_03b17db4_4_k_cu_d093885e4cuda3std6ranges3__45__cpo5ssizeE)
_ZN34_INTERNAL_03b17db4_4_k_cu_d093885e4cuda3std6ranges3__45__cpo5ssizeE:
	.zero		1
	.type		_ZN34_INTERNAL_03b17db4_4_k_cu_d093885e6thrust24THRUST_300001_SM_1000_NS12placeholders2_8E,@object
	.size		_ZN34_INTERNAL_03b17db4_4_k_cu_d093885e6thrust24THRUST_300001_SM_1000_NS12placeholders2_8E,(_ZN34_INTERNAL_03b17db4_4_k_cu_d093885e4cuda3std3__45__cpo5crendE - _ZN34_INTERNAL_03b17db4_4_k_cu_d093885e6thrust24THRUST_300001_SM_1000_NS12placeholders2_8E)
_ZN34_INTERNAL_03b17db4_4_k_cu_d093885e6thrust24THRUST_300001_SM_1000_NS12placeholders2_8E:
	.zero		1
	.type		_ZN34_INTERNAL_03b17db4_4_k_cu_d093885e4cuda3std3__45__cpo5crendE,@object
	.size		_ZN34_INTERNAL_03b17db4_4_k_cu_d093885e4cuda3std3__45__cpo5crendE,(_ZN34_INTERNAL_03b17db4_4_k_cu_d093885e4cuda3std6ranges3__45__cpo4prevE - _ZN34_INTERNAL_03b17db4_4_k_cu_d093885e4cuda3std3__45__cpo5crendE)
_ZN34_INTERNAL_03b17db4_4_k_cu_d093885e4cuda3std3__45__cpo5crendE:
	.zero		1
	.type		_ZN34_INTERNAL_03b17db4_4_k_cu_d093885e4cuda3std6ranges3__45__cpo4prevE,@object
	.size		_ZN34_INTERNAL_03b17db4_4_k_cu_d093885e4cuda3std6ranges3__45__cpo4prevE,(_ZN34_INTERNAL_03b17db4_4_k_cu_d093885e4cuda3std6ranges3__45__cpo9iter_moveE - _ZN34_INTERNAL_03b17db4_4_k_cu_d093885e4cuda3std6ranges3__45__cpo4prevE)
_ZN34_INTERNAL_03b17db4_4_k_cu_d093885e4cuda3std6ranges3__45__cpo4prevE:
	.zero		1
	.type		_ZN34_INTERNAL_03b17db4_4_k_cu_d093885e4cuda3std6ranges3__45__cpo9iter_moveE,@object
	.size		_ZN34_INTERNAL_03b17db4_4_k_cu_d093885e4cuda3std6ranges3__45__cpo9iter_moveE,(_ZN34_INTERNAL_03b17db4_4_k_cu_d093885e6thrust24THRUST_300001_SM_1000_NS6system6detail10sequential3seqE - _ZN34_INTERNAL_03b17db4_4_k_cu_d093885e4cuda3std6ranges3__45__cpo9iter_moveE)
_ZN34_INTERNAL_03b17db4_4_k_cu_d093885e4cuda3std6ranges3__45__cpo9iter_moveE:
	.zero		1
	.type		_ZN34_INTERNAL_03b17db4_4_k_cu_d093885e6thrust24THRUST_300001_SM_1000_NS6system6detail10sequential3seqE,@object
	.size		_ZN34_INTERNAL_03b17db4_4_k_cu_d093885e6thrust24THRUST_300001_SM_1000_NS6system6detail10sequential3seqE,(.L_31 - _ZN34_INTERNAL_03b17db4_4_k_cu_d093885e6thrust24THRUST_300001_SM_1000_NS6system6detail10sequential3seqE)
_ZN34_INTERNAL_03b17db4_4_k_cu_d093885e6thrust24THRUST_300001_SM_1000_NS6system6detail10sequential3seqE:
	.zero		1
.L_31:


//--------------------- .nv.shared._ZN6exblas5ExDOTEPxPKdS2_S2_j --------------------------
	.section	.nv.shared._ZN6exblas5ExDOTEPxPKdS2_S2_j,"aw",@nobits
	.sectionflags	@""
	.align	8
.nv.shared._ZN6exblas5ExDOTEPxPKdS2_S2_j:
	.zero		6016


//--------------------- .nv.shared._ZN6exblas5ExDOTEPxPKdS2_j --------------------------
	.section	.nv.shared._ZN6exblas5ExDOTEPxPKdS2_j,"aw",@nobits
	.sectionflags	@""
	.align	8
.nv.shared._ZN6exblas5ExDOTEPxPKdS2_j:
	.zero		6016


//--------------------- .nv.constant0._ZN6exblas13ExDOTCompleteEPxS0_ --------------------------
	.section	.nv.constant0._ZN6exblas13ExDOTCompleteEPxS0_,"a",@progbits
	.sectionflags	@""
	.align	4
.nv.constant0._ZN6exblas13ExDOTCompleteEPxS0_:
	.zero		912


//--------------------- .nv.constant0._ZN6exblas5ExDOTEPxPKdS2_S2_j --------------------------
	.section	.nv.constant0._ZN6exblas5ExDOTEPxPKdS2_S2_j,"a",@progbits
	.sectionflags	@""
	.align	4
.nv.constant0._ZN6exblas5ExDOTEPxPKdS2_S2_j:
	.zero		932


//--------------------- .nv.constant0._ZN6exblas5ExDOTEPxPKdS2_j --------------------------
	.section	.nv.constant0._ZN6exblas5ExDOTEPxPKdS2_j,"a",@progbits
	.sectionflags	@""
	.align	4
.nv.constant0._ZN6exblas5ExDOTEPxPKdS2_j:
	.zero		924


//--------------------- .nv.constant0._ZN3cub18CUB_300001_SM_10006detail8for_each13static_kernelINS2_12policy_hub_t12policy_500_tEmN6thrust24THRUST_300001_SM_1000_NS8cuda_cub20__uninitialized_fill7functorINS7_10device_ptrIxEExEEEEvT0_T1_ --------------------------
	.section	.nv.constant0._ZN3cub18CUB_300001_SM_10006detail8for_each13static_kernelINS2_12policy_hub_t12policy_500_tEmN6thrust24THRUST_300001_SM_1000_NS8cuda_cub20__uninitialized_fill7functorINS7_10device_ptrIxEExEEEEvT0_T1_,"a",@progbits
	.sectionflags	@""
	.align	4
.nv.constant0._ZN3cub18CUB_300001_SM_10006detail8for_each13static_kernelINS2_12policy_hub_t12policy_500_tEmN6thrust24THRUST_300001_SM_1000_NS8cuda_cub20__uninitialized_fill7functorINS7_10device_ptrIxEExEEEEvT0_T1_:
	.zero		920


//--------------------- .nv.constant0._ZN3cub18CUB_300001_SM_10006detail11EmptyKernelIvEEvv --------------------------
	.section	.nv.constant0._ZN3cub18CUB_300001_SM_10006detail11EmptyKernelIvEEvv,"a",@progbits
	.sectionflags	@""
	.align	4
.nv.constant0._ZN3cub18CUB_300001_SM_10006detail11EmptyKernelIvEEvv:
	.zero		896


//--------------------- SYMBOLS --------------------------

	.type		.nv.reservedSmem.offset0,@object
	.size		.nv.reservedSmem.offset0,0x4
	.type		.nv.reservedSmem.cap,@object
	.size		.nv.reservedSmem.cap,0x4
